// auto-generated by cutlass_sweep.gemm — config: {"arch": "sm_90", "cluster_m": 1, "cluster_n": 1, "dtype": "e5m2", "stages": 4, "tile_k": 32, "tile_m": 64, "tile_n": 256}
#include "cutlass/cutlass.h"
#include "cutlass/gemm/collective/collective_builder.hpp"
#include "cutlass/gemm/device/gemm_universal_adapter.h"
#include "cutlass/gemm/kernel/gemm_universal.hpp"
#include "cutlass/epilogue/collective/collective_builder.hpp"

using ElemA = cutlass::float_e5m2_t;
using ElemB = cutlass::float_e5m2_t;
using ElemCD = cutlass::float_e5m2_t;
using Acc  = float;
using TileShape    = cute::Shape<cute::_64, cute::_256, cute::_32>;
using ClusterShape = cute::Shape<cute::_1, cute::_1, cute::_1>;

using CollectiveEpilogue = typename cutlass::epilogue::collective::CollectiveBuilder<
    cutlass::arch::Sm90, cutlass::arch::OpClassTensorOp,
    TileShape, ClusterShape,
    cutlass::epilogue::collective::EpilogueTileAuto,
    Acc, Acc,
    ElemCD, cutlass::layout::RowMajor, 128 / cutlass::sizeof_bits<ElemCD>::value,
    ElemCD, cutlass::layout::RowMajor, 128 / cutlass::sizeof_bits<ElemCD>::value,
    cutlass::epilogue::collective::EpilogueScheduleAuto
  >::CollectiveOp;

using CollectiveMainloop = typename cutlass::gemm::collective::CollectiveBuilder<
    cutlass::arch::Sm90, cutlass::arch::OpClassTensorOp,
    ElemA, cutlass::layout::RowMajor, 128 / cutlass::sizeof_bits<ElemA>::value,
    ElemB, cutlass::layout::ColumnMajor, 128 / cutlass::sizeof_bits<ElemB>::value,
    Acc,
    TileShape, ClusterShape,
    cutlass::gemm::collective::StageCount<4>,
    cutlass::gemm::collective::KernelScheduleAuto
  >::CollectiveOp;

using GemmKernel = cutlass::gemm::kernel::GemmUniversal<
    cute::Shape<int,int,int,int>,
    CollectiveMainloop,
    CollectiveEpilogue
>;
using Gemm = cutlass::gemm::device::GemmUniversalAdapter<GemmKernel>;

// Force the device kernel symbol into the cubin without needing a host main.
auto* _anchor = &cutlass::device_kernel<GemmKernel>;


// ===== COMPILED SASS (sm_90a) =====

	.target	sm_90a

	.elftype	@"ET_EXEC"


//--------------------- .note.nv.tkinfo           --------------------------
	.section	.note.nv.tkinfo,"",@"SHT_NOTE"
	.sectionflags	@"SHF_NOTE_NV_TKINFO"
	.tkinfo
        /*0018*/ 	.word	0x00000002
        /*0030*/ 	.string	""
        /*0030*/ 	.string	"ptxas"
        /*0030*/ 	.string	"Cuda compilation tools, release 13.0, V13.0.88"
        /*0030*/ 	.string	"Build cuda_13.0.r13.0/compiler.36424714_0"
        /*0030*/ 	.string	"-arch sm_90a -m 64 "



//--------------------- .note.nv.cuinfo           --------------------------
	.section	.note.nv.cuinfo,"",@"SHT_NOTE"
	.sectionflags	@"SHF_NOTE_NV_CUINFO"
        /*0018*/ 	.short	0x0002
        /*001a*/ 	.short	0x005a
        /*001c*/ 	.short	0x0082
	.zero		2


//--------------------- .nv.info                  --------------------------
	.section	.nv.info,"",@"SHT_CUDA_INFO"
	.align	4


	//----- nvinfo : EIATTR_REGCOUNT
	.align		4
        /*0000*/ 	.byte	0x04, 0x2f
        /*0002*/ 	.short	(.L_12 - .L_11)
	.align		4
.L_11:
        /*0004*/ 	.word	index@(_ZN7cutlass13device_kernelINS_4gemm6kernel13GemmUniversalIN4cute5tupleIJiiiiEEENS1_10collective13CollectiveMmaINS1_37MainloopSm90TmaGmmaWarpSpecializedFP8ILi4ENS5_IJNS4_1CILi1EEESB_SB_EEENS1_32KernelTmaWarpSpecializedPingpongEEENS5_IJNSA_ILi64EEENSA_ILi256EEENSA_ILi32EEEEEENS_12float_e5m2_tENS5_IJlSB_lEEESJ_SK_NS4_8TiledMMAINS4_8MMA_AtomIJNS4_4SM904GMMA31MMA_64x256x32_F32E5M2E5M2_SS_TNILNSO_7ScaleInE1ELSQ_1EEEEEENS4_6LayoutISC_NS5_IJNSA_ILi0EEESU_SU_EEEEENS5_IJNS4_10UnderscoreESX_SX_EEEEENS4_13SM90_TMA_LOADENS4_14ComposedLayoutINS4_7SwizzleILi1ELi4ELi3EEENS4_18smem_ptr_flag_bitsILi8EEENST_INS5_IJNSA_ILi8EEESH_EEENS5_IJSH_SB_EEEEEEEvNS4_8identityES10_S1A_vS1B_EENS_8epilogue10collective6detail29Sm90TmaWarpSpecializedAdapterINS1E_15DefaultEpilogueISJ_SK_SK_NS1D_6thread17LinearCombinationISJ_Li1EffLNS1I_9ScaleType4KindE0ELNS_15FloatRoundStyleE2ESJ_EENS1_15EpilogueDefaultEEEEEvvEEEEvNT_6ParamsE)
        /*0008*/ 	.word	0x000000a8


	//----- nvinfo : EIATTR_FRAME_SIZE
	.align		4
.L_12:
        /*000c*/ 	.byte	0x04, 0x11
        /*000e*/ 	.short	(.L_14 - .L_13)
	.align		4
.L_13:
        /*0010*/ 	.word	index@(_ZN7cutlass13device_kernelINS_4gemm6kernel13GemmUniversalIN4cute5tupleIJiiiiEEENS1_10collective13CollectiveMmaINS1_37MainloopSm90TmaGmmaWarpSpecializedFP8ILi4ENS5_IJNS4_1CILi1EEESB_SB_EEENS1_32KernelTmaWarpSpecializedPingpongEEENS5_IJNSA_ILi64EEENSA_ILi256EEENSA_ILi32EEEEEENS_12float_e5m2_tENS5_IJlSB_lEEESJ_SK_NS4_8TiledMMAINS4_8MMA_AtomIJNS4_4SM904GMMA31MMA_64x256x32_F32E5M2E5M2_SS_TNILNSO_7ScaleInE1ELSQ_1EEEEEENS4_6LayoutISC_NS5_IJNSA_ILi0EEESU_SU_EEEEENS5_IJNS4_10UnderscoreESX_SX_EEEEENS4_13SM90_TMA_LOADENS4_14ComposedLayoutINS4_7SwizzleILi1ELi4ELi3EEENS4_18smem_ptr_flag_bitsILi8EEENST_INS5_IJNSA_ILi8EEESH_EEENS5_IJSH_SB_EEEEEEEvNS4_8identityES10_S1A_vS1B_EENS_8epilogue10collective6detail29Sm90TmaWarpSpecializedAdapterINS1E_15DefaultEpilogueISJ_SK_SK_NS1D_6thread17LinearCombinationISJ_Li1EffLNS1I_9ScaleType4KindE0ELNS_15FloatRoundStyleE2ESJ_EENS1_15EpilogueDefaultEEEEEvvEEEEvNT_6ParamsE)
        /*0014*/ 	.word	0x00000110


	//----- nvinfo : EIATTR_MIN_STACK_SIZE
	.align		4
.L_14:
        /*0018*/ 	.byte	0x04, 0x12
        /*001a*/ 	.short	(.L_16 - .L_15)
	.align		4
.L_15:
        /*001c*/ 	.word	index@(_ZN7cutlass13device_kernelINS_4gemm6kernel13GemmUniversalIN4cute5tupleIJiiiiEEENS1_10collective13CollectiveMmaINS1_37MainloopSm90TmaGmmaWarpSpecializedFP8ILi4ENS5_IJNS4_1CILi1EEESB_SB_EEENS1_32KernelTmaWarpSpecializedPingpongEEENS5_IJNSA_ILi64EEENSA_ILi256EEENSA_ILi32EEEEEENS_12float_e5m2_tENS5_IJlSB_lEEESJ_SK_NS4_8TiledMMAINS4_8MMA_AtomIJNS4_4SM904GMMA31MMA_64x256x32_F32E5M2E5M2_SS_TNILNSO_7ScaleInE1ELSQ_1EEEEEENS4_6LayoutISC_NS5_IJNSA_ILi0EEESU_SU_EEEEENS5_IJNS4_10UnderscoreESX_SX_EEEEENS4_13SM90_TMA_LOADENS4_14ComposedLayoutINS4_7SwizzleILi1ELi4ELi3EEENS4_18smem_ptr_flag_bitsILi8EEENST_INS5_IJNSA_ILi8EEESH_EEENS5_IJSH_SB_EEEEEEEvNS4_8identityES10_S1A_vS1B_EENS_8epilogue10collective6detail29Sm90TmaWarpSpecializedAdapterINS1E_15DefaultEpilogueISJ_SK_SK_NS1D_6thread17LinearCombinationISJ_Li1EffLNS1I_9ScaleType4KindE0ELNS_15FloatRoundStyleE2ESJ_EENS1_15EpilogueDefaultEEEEEvvEEEEvNT_6ParamsE)
        /*0020*/ 	.word	0x00000110
.L_16:


//--------------------- .nv.compat                --------------------------
	.section	.nv.compat,"",@"SHT_CUDA_COMPAT_INFO"
	.align	4
        /*0000*/ 	.byte	0x02, 0x09, 0x01, 0x00, 0x02, 0x02, 0x04, 0x00, 0x02, 0x05, 0x05, 0x00, 0x03, 0x07, 0x01, 0x01
        /*0010*/ 	.byte	0x02, 0x03, 0x01, 0x00, 0x02, 0x06, 0x01, 0x00, 0x04, 0x0b, 0x08, 0x00, 0x00, 0x00, 0x00, 0x00
        /*0020*/ 	.byte	0x00, 0x00, 0x00, 0x00


//--------------------- .nv.info._ZN7cutlass13device_kernelINS_4gemm6kernel13GemmUniversalIN4cute5tupleIJiiiiEEENS1_10collective13CollectiveMmaINS1_37MainloopSm90TmaGmmaWarpSpecializedFP8ILi4ENS5_IJNS4_1CILi1EEESB_SB_EEENS1_32KernelTmaWarpSpecializedPingpongEEENS5_IJNSA_ILi64EEENSA_ILi256EEENSA_ILi32EEEEEENS_12float_e5m2_tENS5_IJlSB_lEEESJ_SK_NS4_8TiledMMAINS4_8MMA_AtomIJNS4_4SM904GMMA31MMA_64x256x32_F32E5M2E5M2_SS_TNILNSO_7ScaleInE1ELSQ_1EEEEEENS4_6LayoutISC_NS5_IJNSA_ILi0EEESU_SU_EEEEENS5_IJNS4_10UnderscoreESX_SX_EEEEENS4_13SM90_TMA_LOADENS4_14ComposedLayoutINS4_7SwizzleILi1ELi4ELi3EEENS4_18smem_ptr_flag_bitsILi8EEENST_INS5_IJNSA_ILi8EEESH_EEENS5_IJSH_SB_EEEEEEEvNS4_8identityES10_S1A_vS1B_EENS_8epilogue10collective6detail29Sm90TmaWarpSpecializedAdapterINS1E_15DefaultEpilogueISJ_SK_SK_NS1D_6thread17LinearCombinationISJ_Li1EffLNS1I_9ScaleType4KindE0ELNS_15FloatRoundStyleE2ESJ_EENS1_15EpilogueDefaultEEEEEvvEEEEvNT_6ParamsE --------------------------
	.section	.nv.info._ZN7cutlass13device_kernelINS_4gemm6kernel13GemmUniversalIN4cute5tupleIJiiiiEEENS1_10collective13CollectiveMmaINS1_37MainloopSm90TmaGmmaWarpSpecializedFP8ILi4ENS5_IJNS4_1CILi1EEESB_SB_EEENS1_32KernelTmaWarpSpecializedPingpongEEENS5_IJNSA_ILi64EEENSA_ILi256EEENSA_ILi32EEEEEENS_12float_e5m2_tENS5_IJlSB_lEEESJ_SK_NS4_8TiledMMAINS4_8MMA_AtomIJNS4_4SM904GMMA31MMA_64x256x32_F32E5M2E5M2_SS_TNILNSO_7ScaleInE1ELSQ_1EEEEEENS4_6LayoutISC_NS5_IJNSA_ILi0EEESU_SU_EEEEENS5_IJNS4_10UnderscoreESX_SX_EEEEENS4_13SM90_TMA_LOADENS4_14ComposedLayoutINS4_7SwizzleILi1ELi4ELi3EEENS4_18smem_ptr_flag_bitsILi8EEENST_INS5_IJNSA_ILi8EEESH_EEENS5_IJSH_SB_EEEEEEEvNS4_8identityES10_S1A_vS1B_EENS_8epilogue10collective6detail29Sm90TmaWarpSpecializedAdapterINS1E_15DefaultEpilogueISJ_SK_SK_NS1D_6thread17LinearCombinationISJ_Li1EffLNS1I_9ScaleType4KindE0ELNS_15FloatRoundStyleE2ESJ_EENS1_15EpilogueDefaultEEEEEvvEEEEvNT_6ParamsE,"",@"SHT_CUDA_INFO"
	.sectionflags	@""
	.align	4


	//----- nvinfo : EIATTR_CUDA_API_VERSION
	.align		4
        /*0000*/ 	.byte	0x04, 0x37
        /*0002*/ 	.short	(.L_18 - .L_17)
.L_17:
        /*0004*/ 	.word	0x00000082


	//----- nvinfo : EIATTR_KPARAM_INFO
	.align		4
.L_18:
        /*0008*/ 	.byte	0x04, 0x17
        /*000a*/ 	.short	(.L_20 - .L_19)
.L_19:
        /*000c*/ 	.word	0x00000000
        /*0010*/ 	.short	0x0000
        /*0012*/ 	.short	0x0070
        /*0014*/ 	.byte	0x00, 0xf0, 0x01, 0x10


	//----- nvinfo : EIATTR_SPARSE_MMA_MASK
	.align		4
.L_20:
        /*0018*/ 	.byte	0x03, 0x50
        /*001a*/ 	.short	0x0000


	//----- nvinfo : EIATTR_MAXREG_COUNT
	.align		4
        /*001c*/ 	.byte	0x03, 0x1b
        /*001e*/ 	.short	0x00a8


	//----- nvinfo : EIATTR_NUM_BARRIERS
	.align		4
        /*0020*/ 	.byte	0x02, 0x4c
        /*0022*/ 	.byte	0x01
	.zero		1


	//----- nvinfo : EIATTR_ANNOTATIONS
	.align		4
        /*0024*/ 	.byte	0x04, 0x55
        /*0026*/ 	.short	(.L_22 - .L_21)


	//   ....[0]....
.L_21:
        /*0028*/ 	.word	0x00000001
        /*002c*/ 	.byte	0xa0, 0x09, 0x00, 0x00, 0x01, 0x00, 0x00, 0x00, 0xb0, 0x0b, 0x00, 0x00, 0x01, 0x00, 0x00, 0x00
        /* <DEDUP_REMOVED lines=203> */
        /*0cec*/ 	.byte	0xa0, 0xff, 0x00, 0x00


	//----- nvinfo : EIATTR_MERCURY_ISA_VERSION
	.align		4
.L_22:
        /*0cf0*/ 	.byte	0x03, 0x5f
        /*0cf2*/ 	.short	0x0101


	//----- nvinfo : EIATTR_INT_WARP_WIDE_INSTR_OFFSETS
	.align		4
        /*0cf4*/ 	.byte	0x04, 0x31
        /*0cf6*/ 	.short	(.L_24 - .L_23)


	//   ....[0]....
.L_23:
        /*0cf8*/ 	.word	0x000004b0


	//   ....[1]....
        /*0cfc*/ 	.word	0x000004c0


	//   ....[2]....
        /*0d00*/ 	.word	0x00000530


	//   ....[3]....
        /*0d04*/ 	.word	0x00000540


	//   ....[4]....
        /*0d08*/ 	.word	0x00000550


	//   ....[5]....
        /*0d0c*/ 	.word	0x00000570


	//   ....[6]....
        /*0d10*/ 	.word	0x000005d0


	//   ....[7]....
        /*0d14*/ 	.word	0x000005f0


	//----- nvinfo : EIATTR_COOP_GROUP_MASK_REGIDS
	.align		4
.L_24:
        /*0d18*/ 	.byte	0x04, 0x29
        /*0d1a*/ 	.short	(.L_26 - .L_25)


	//   ....[0]....
.L_25:
        /*0d1c*/ 	.word	0xffffffff


	//   ....[1]....
        /*0d20*/ 	.word	0xffffffff


	//   ....[2]....
        /*0d24*/ 	.word	0xffffffff


	//   ....[3]....
        /*0d28*/ 	.word	0xffffffff


	//   ....[4]....
        /*0d2c*/ 	.word	0xffffffff


	//   ....[5]....
        /*0d30*/ 	.word	0xffffffff


	//----- nvinfo : EIATTR_COOP_GROUP_INSTR_OFFSETS
	.align		4
.L_26:
        /*0d34*/ 	.byte	0x04, 0x28
        /*0d36*/ 	.short	(.L_28 - .L_27)


	//   ....[0]....
.L_27:
        /*0d38*/ 	.word	0x00000060


	//   ....[1]....
        /*0d3c*/ 	.word	0x00000090


	//   ....[2]....
        /*0d40*/ 	.word	0x00000190


	//   ....[3]....
        /*0d44*/ 	.word	0x000003a0


	//   ....[4]....
        /*0d48*/ 	.word	0x000003e0


	//   ....[5]....
        /*0d4c*/ 	.word	0x00000420


	//----- nvinfo : EIATTR_REG_RECONFIG
	.align		4
.L_28:
        /*0d50*/ 	.byte	0x01, 0x54
	.zero		2


	//----- nvinfo : EIATTR_MBARRIER_INSTR_OFFSETS
	.align		4
        /*0d54*/ 	.byte	0x04, 0x39
        /*0d56*/ 	.short	(.L_30 - .L_29)


	//   ....[0]....
.L_29:
        /*0d58*/ 	.word	0x00000310
        /*0d5c*/ 	.word	0x000000ff
        /*0d60*/ 	.word	0x00000000
        /*0d64*/ 	.short	0x0100
        /*0d66*/ 	.byte	0x09
	.zero		1


	//   ....[1]....
        /*0d68*/ 	.word	0x00000320
        /*0d6c*/ 	.word	0x000000ff
        /*0d70*/ 	.word	0x00000020
        /*0d74*/ 	.short	0x0100
        /*0d76*/ 	.byte	0x09
	.zero		1


	//   ....[2]....
        /*0d78*/ 	.word	0x00000330
        /*0d7c*/ 	.word	0x000000ff
        /*0d80*/ 	.word	0x00000008
        /*0d84*/ 	.short	0x0100
        /*0d86*/ 	.byte	0x09
	.zero		1


	//   ....[3]....
        /*0d88*/ 	.word	0x00000340
        /*0d8c*/ 	.word	0x000000ff
        /*0d90*/ 	.word	0x00000028
        /*0d94*/ 	.short	0x0100
        /*0d96*/ 	.byte	0x09
	.zero		1


	//   ....[4]....
        /*0d98*/ 	.word	0x00000350
        /*0d9c*/ 	.word	0x000000ff
        /*0da0*/ 	.word	0x00000010
        /*0da4*/ 	.short	0x0100
        /*0da6*/ 	.byte	0x09
	.zero		1


	//   ....[5]....
        /*0da8*/ 	.word	0x00000360
        /*0dac*/ 	.word	0x000000ff
        /*0db0*/ 	.word	0x00000030
        /*0db4*/ 	.short	0x0100
        /*0db6*/ 	.byte	0x09
	.zero		1


	//   ....[6]....
        /*0db8*/ 	.word	0x00000370
        /*0dbc*/ 	.word	0x000000ff
        /*0dc0*/ 	.word	0x00000018
        /*0dc4*/ 	.short	0x0100
        /*0dc6*/ 	.byte	0x09
	.zero		1


	//   ....[7]....
        /*0dc8*/ 	.word	0x00000380
        /*0dcc*/ 	.word	0x000000ff
        /*0dd0*/ 	.word	0x00000038
        /*0dd4*/ 	.short	0x0100
        /*0dd6*/ 	.byte	0x09
	.zero		1


	//   ....[8]....
        /*0dd8*/ 	.word	0x00000610
        /*0ddc*/ 	.word	0x000000ff
        /*0de0*/ 	.word	0x00000070
        /*0de4*/ 	.short	0x0100
        /*0de6*/ 	.byte	0x09
	.zero		1


	//   ....[9]....
        /*0de8*/ 	.word	0x00000620
        /*0dec*/ 	.word	0x000000ff
        /*0df0*/ 	.word	0x00000078
        /*0df4*/ 	.short	0x0100
        /*0df6*/ 	.byte	0x09
	.zero		1


	//   ....[10]....
        /*0df8*/ 	.word	0x00000660
        /*0dfc*/ 	.word	0x000000ff
        /*0e00*/ 	.word	0x00000050
        /*0e04*/ 	.short	0x0100
        /*0e06*/ 	.byte	0x0a
	.zero		1


	//   ....[11]....
        /*0e08*/ 	.word	0x00000680
        /*0e0c*/ 	.word	0x000000ff
        /*0e10*/ 	.word	0x00000058
        /*0e14*/ 	.short	0x0100
        /*0e16*/ 	.byte	0x0a
	.zero		1


	//   ....[12]....
        /*0e18*/ 	.word	0x00000690
        /*0e1c*/ 	.word	0x000000ff
        /*0e20*/ 	.word	0x00000060
        /*0e24*/ 	.short	0x0100
        /*0e26*/ 	.byte	0x0a
	.zero		1


	//   ....[13]....
        /*0e28*/ 	.word	0x000006a0
        /*0e2c*/ 	.word	0x000000ff
        /*0e30*/ 	.word	0x00000068
        /*0e34*/ 	.short	0x0100
        /*0e36*/ 	.byte	0x0a
	.zero		1


	//   ....[14]....
        /*0e38*/ 	.word	0x00001620
        /*0e3c*/ 	.word	0x000000ff
        /*0e40*/ 	.word	0xfffffff8
        /*0e44*/ 	.short	0x010a
        /*0e46*/ 	.byte	0x11
	.zero		1


	//   ....[15]....
        /*0e48*/ 	.word	0x00002000
        /*0e4c*/ 	.word	0x000000ff
        /*0e50*/ 	.word	0x00000000
        /*0e54*/ 	.short	0x010a
        /*0e56*/ 	.byte	0x04
	.zero		1


	//   ....[16]....
        /*0e58*/ 	.word	0x00002040
        /*0e5c*/ 	.word	0x000000ff
        /*0e60*/ 	.word	0x00000000
        /*0e64*/ 	.short	0x010a
        /*0e66*/ 	.byte	0x04
	.zero		1


	//   ....[17]....
        /*0e68*/ 	.word	0x000031d0
        /*0e6c*/ 	.word	0x000000ff
        /*0e70*/ 	.word	0x00000000
        /*0e74*/ 	.short	0x010a
        /*0e76*/ 	.byte	0x08
	.zero		1


	//   ....[18]....
        /*0e78*/ 	.word	0x00003210
        /*0e7c*/ 	.word	0x000000ff
        /*0e80*/ 	.word	0x00000000
        /*0e84*/ 	.short	0x010a
        /*0e86*/ 	.byte	0x08
	.zero		1


	//   ....[19]....
        /*0e88*/ 	.word	0x00004210
        /*0e8c*/ 	.word	0x000000ff
        /*0e90*/ 	.word	0x00000000
        /*0e94*/ 	.short	0x0101
        /*0e96*/ 	.byte	0x06
	.zero		1


	//   ....[20]....
        /*0e98*/ 	.word	0x000052c0
        /*0e9c*/ 	.word	0x000000e3
        /*0ea0*/ 	.word	0x00000000
        /*0ea4*/ 	.short	0x0101
        /*0ea6*/ 	.byte	0x24
	.zero		1


	//   ....[21]....
        /*0ea8*/ 	.word	0x000053c0
        /*0eac*/ 	.word	0x000000ff
        /*0eb0*/ 	.word	0x00000000
        /*0eb4*/ 	.short	0x0101
        /*0eb6*/ 	.byte	0x04
	.zero		1


	//   ....[22]....
        /*0eb8*/ 	.word	0x00005430
        /*0ebc*/ 	.word	0x000000ff
        /*0ec0*/ 	.word	0x00000008
        /*0ec4*/ 	.short	0x010a
        /*0ec6*/ 	.byte	0x11
	.zero		1


	//   ....[23]....
        /*0ec8*/ 	.word	0x0000e5b0
        /*0ecc*/ 	.word	0x00000000
        /*0ed0*/ 	.word	0x00000000
        /*0ed4*/ 	.short	0x0101
        /*0ed6*/ 	.byte	0x24
	.zero		1


	//   ....[24]....
        /*0ed8*/ 	.word	0x0000f0b0
        /*0edc*/ 	.word	0x0000000b
        /*0ee0*/ 	.word	0x00000020
        /*0ee4*/ 	.short	0x010a
        /*0ee6*/ 	.byte	0x3f
	.zero		1


	//   ....[25]....
        /*0ee8*/ 	.word	0x0000f470
        /*0eec*/ 	.word	0x00000003
        /*0ef0*/ 	.word	0x00000078
        /*0ef4*/ 	.short	0x0101
        /*0ef6*/ 	.byte	0x3f
	.zero		1


	//   ....[26]....
        /*0ef8*/ 	.word	0x0000fc90
        /*0efc*/ 	.word	0x00000007
        /*0f00*/ 	.word	0x00000000
        /*0f04*/ 	.short	0x010a
        /*0f06*/ 	.byte	0x3f
	.zero		1


	//   ....[27]....
        /*0f08*/ 	.word	0x0000fd10
        /*0f0c*/ 	.word	0x00000009
        /*0f10*/ 	.word	0x00000000
        /*0f14*/ 	.short	0x010a
        /*0f16*/ 	.byte	0x3f
	.zero		1


	//   ....[28]....
        /*0f18*/ 	.word	0x0000fda0
        /*0f1c*/ 	.word	0x00000006
        /*0f20*/ 	.word	0x00000000
        /*0f24*/ 	.short	0x010a
        /*0f26*/ 	.byte	0x3f
	.zero		1


	//   ....[29]....
        /*0f28*/ 	.word	0x0000fe30
        /*0f2c*/ 	.word	0x00000003
        /*0f30*/ 	.word	0x00000000
        /*0f34*/ 	.short	0x010a
        /*0f36*/ 	.byte	0x3f
	.zero		1


	//   ....[30]....
        /*0f38*/ 	.word	0x0000fea0
        /*0f3c*/ 	.word	0x00000003
        /*0f40*/ 	.word	0xfffffff8
        /*0f44*/ 	.short	0x010a
        /*0f46*/ 	.byte	0x3f
	.zero		1


	//   ....[31]....
        /*0f48*/ 	.word	0x0000ff00
        /*0f4c*/ 	.word	0x00000003
        /*0f50*/ 	.word	0x00000000
        /*0f54*/ 	.short	0x010a
        /*0f56*/ 	.byte	0x3f
	.zero		1


	//   ....[32]....
        /*0f58*/ 	.word	0x0000ff70
        /*0f5c*/ 	.word	0x00000000
        /*0f60*/ 	.word	0x00000000
        /*0f64*/ 	.short	0x010a
        /*0f66*/ 	.byte	0x3f
	.zero		1


	//   ....[33]....
        /*0f68*/ 	.word	0x0000ffe0
        /*0f6c*/ 	.word	0x00000019
        /*0f70*/ 	.word	0x00000008
        /*0f74*/ 	.short	0x010a
        /*0f76*/ 	.byte	0x3f
	.zero		1


	//   ....[34]....
        /*0f78*/ 	.word	0x000100b0
        /*0f7c*/ 	.word	0x0000000b
        /*0f80*/ 	.word	0x00000020
        /*0f84*/ 	.short	0x010a
        /*0f86*/ 	.byte	0x3f
	.zero		1


	//   ....[35]....
        /*0f88*/ 	.word	0x00010190
        /*0f8c*/ 	.word	0x00000007
        /*0f90*/ 	.word	0x00000000
        /*0f94*/ 	.short	0x010a
        /*0f96*/ 	.byte	0x3f
	.zero		1


	//   ....[36]....
        /*0f98*/ 	.word	0x000101e0
        /*0f9c*/ 	.word	0x00000009
        /*0fa0*/ 	.word	0x00000000
        /*0fa4*/ 	.short	0x010a
        /*0fa6*/ 	.byte	0x3f
	.zero		1


	//   ....[37]....
        /*0fa8*/ 	.word	0x00010230
        /*0fac*/ 	.word	0x00000006
        /*0fb0*/ 	.word	0x00000000
        /*0fb4*/ 	.short	0x010a
        /*0fb6*/ 	.byte	0x3f
	.zero		1


	//----- nvinfo : EIATTR_NUM_MBARRIERS
	.align		4
.L_30:
        /*0fb8*/ 	.byte	0x03, 0x38
        /*0fba*/ 	.short	0x000e


	//----- nvinfo : EIATTR_EXIT_INSTR_OFFSETS
	.align		4
        /*0fbc*/ 	.byte	0x04, 0x1c
        /*0fbe*/ 	.short	(.L_32 - .L_31)


	//   ....[0]....
.L_31:
        /*0fc0*/ 	.word	0x000012f0


	//   ....[1]....
        /*0fc4*/ 	.word	0x00001350


	//   ....[2]....
        /*0fc8*/ 	.word	0x0000edc0


	//   ....[3]....
        /*0fcc*/ 	.word	0x0000edf0


	//   ....[4]....
        /*0fd0*/ 	.word	0x0000fe80


	//----- nvinfo : EIATTR_MAX_THREADS
	.align		4
.L_32:
        /*0fd4*/ 	.byte	0x04, 0x05
        /*0fd6*/ 	.short	(.L_34 - .L_33)
.L_33:
        /*0fd8*/ 	.word	0x00000180
        /*0fdc*/ 	.word	0x00000001
        /*0fe0*/ 	.word	0x00000001


	//----- nvinfo : EIATTR_CRS_STACK_SIZE
	.align		4
.L_34:
        /*0fe4*/ 	.byte	0x04, 0x1e
        /*0fe6*/ 	.short	(.L_36 - .L_35)
.L_35:
        /*0fe8*/ 	.word	0x00000000


	//----- nvinfo : EIATTR_CBANK_PARAM_SIZE
	.align		4
.L_36:
        /*0fec*/ 	.byte	0x03, 0x19
        /*0fee*/ 	.short	0x0470


	//----- nvinfo : EIATTR_PARAM_CBANK
	.align		4
        /*0ff0*/ 	.byte	0x04, 0x0a
        /*0ff2*/ 	.short	(.L_38 - .L_37)
	.align		4
.L_37:
        /*0ff4*/ 	.word	index@(.nv.constant0._ZN7cutlass13device_kernelINS_4gemm6kernel13GemmUniversalIN4cute5tupleIJiiiiEEENS1_10collective13CollectiveMmaINS1_37MainloopSm90TmaGmmaWarpSpecializedFP8ILi4ENS5_IJNS4_1CILi1EEESB_SB_EEENS1_32KernelTmaWarpSpecializedPingpongEEENS5_IJNSA_ILi64EEENSA_ILi256EEENSA_ILi32EEEEEENS_12float_e5m2_tENS5_IJlSB_lEEESJ_SK_NS4_8TiledMMAINS4_8MMA_AtomIJNS4_4SM904GMMA31MMA_64x256x32_F32E5M2E5M2_SS_TNILNSO_7ScaleInE1ELSQ_1EEEEEENS4_6LayoutISC_NS5_IJNSA_ILi0EEESU_SU_EEEEENS5_IJNS4_10UnderscoreESX_SX_EEEEENS4_13SM90_TMA_LOADENS4_14ComposedLayoutINS4_7SwizzleILi1ELi4ELi3EEENS4_18smem_ptr_flag_bitsILi8EEENST_INS5_IJNSA_ILi8EEESH_EEENS5_IJSH_SB_EEEEEEEvNS4_8identityES10_S1A_vS1B_EENS_8epilogue10collective6detail29Sm90TmaWarpSpecializedAdapterINS1E_15DefaultEpilogueISJ_SK_SK_NS1D_6thread17LinearCombinationISJ_Li1EffLNS1I_9ScaleType4KindE0ELNS_15FloatRoundStyleE2ESJ_EENS1_15EpilogueDefaultEEEEEvvEEEEvNT_6ParamsE)
        /*0ff8*/ 	.short	0x0210
        /*0ffa*/ 	.short	0x0470


	//----- nvinfo : EIATTR_SW_WAR
	.align		4
.L_38:
        /*0ffc*/ 	.byte	0x04, 0x36
        /*0ffe*/ 	.short	(.L_40 - .L_39)
.L_39:
        /*1000*/ 	.word	0x00000008
.L_40:


//--------------------- .nv.callgraph             --------------------------
	.section	.nv.callgraph,"",@"SHT_CUDA_CALLGRAPH"
	.align	4
	.sectionentsize	8
	.align		4
        /*0000*/ 	.word	0x00000000
	.align		4
        /*0004*/ 	.word	0xffffffff
	.align		4
        /*0008*/ 	.word	0x00000000
	.align		4
        /*000c*/ 	.word	0xfffffffe
	.align		4
        /*0010*/ 	.word	0x00000000
	.align		4
        /*0014*/ 	.word	0xfffffffd
	.align		4
        /*0018*/ 	.word	0x00000000
	.align		4
        /*001c*/ 	.word	0xfffffffc


//--------------------- .nv.constant4             --------------------------
	.section	.nv.constant4,"a",@progbits
	.align	8
	.align		8
.nv.constant4:
        /*0000*/ 	.dword	_ZN39_INTERNAL_938c9b6f_4_k_cu_90f629ab_45684cuda3std3__45__cpo5beginE
	.align		8
        /*0008*/ 	.dword	_ZN39_INTERNAL_938c9b6f_4_k_cu_90f629ab_45684cuda3std3__45__cpo3endE
	.align		8
        /*0010*/ 	.dword	_ZN39_INTERNAL_938c9b6f_4_k_cu_90f629ab_45684cuda3std3__45__cpo6cbeginE
	.align		8
        /*0018*/ 	.dword	_ZN39_INTERNAL_938c9b6f_4_k_cu_90f629ab_45684cuda3std3__45__cpo4cendE
	.align		8
        /*0020*/ 	.dword	_ZN39_INTERNAL_938c9b6f_4_k_cu_90f629ab_45684cuda3std3__441_GLOBAL__N__938c9b6f_4_k_cu_90f629ab_45686ignoreE
	.align		8
        /*0028*/ 	.dword	_ZN39_INTERNAL_938c9b6f_4_k_cu_90f629ab_45684cuda3std3__419piecewise_constructE
	.align		8
        /*0030*/ 	.dword	_ZN39_INTERNAL_938c9b6f_4_k_cu_90f629ab_45684cuda3std3__48in_placeE
	.align		8
        /*0038*/ 	.dword	_ZN39_INTERNAL_938c9b6f_4_k_cu_90f629ab_45684cuda3std6ranges3__45__cpo4swapE
	.align		8
        /*0040*/ 	.dword	_ZN39_INTERNAL_938c9b6f_4_k_cu_90f629ab_45684cuda3std6ranges3__45__cpo9iter_moveE
	.align		8
        /*0048*/ 	.dword	_ZN39_INTERNAL_938c9b6f_4_k_cu_90f629ab_45684cute7productE
	.align		8
        /*0050*/ 	.dword	_ZN39_INTERNAL_938c9b6f_4_k_cu_90f629ab_45684cute1_E


//--------------------- .text._ZN7cutlass13device_kernelINS_4gemm6kernel13GemmUniversalIN4cute5tupleIJiiiiEEENS1_10collective13CollectiveMmaINS1_37MainloopSm90TmaGmmaWarpSpecializedFP8ILi4ENS5_IJNS4_1CILi1EEESB_SB_EEENS1_32KernelTmaWarpSpecializedPingpongEEENS5_IJNSA_ILi64EEENSA_ILi256EEENSA_ILi32EEEEEENS_12float_e5m2_tENS5_IJlSB_lEEESJ_SK_NS4_8TiledMMAINS4_8MMA_AtomIJNS4_4SM904GMMA31MMA_64x256x32_F32E5M2E5M2_SS_TNILNSO_7ScaleInE1ELSQ_1EEEEEENS4_6LayoutISC_NS5_IJNSA_ILi0EEESU_SU_EEEEENS5_IJNS4_10UnderscoreESX_SX_EEEEENS4_13SM90_TMA_LOADENS4_14ComposedLayoutINS4_7SwizzleILi1ELi4ELi3EEENS4_18smem_ptr_flag_bitsILi8EEENST_INS5_IJNSA_ILi8EEESH_EEENS5_IJSH_SB_EEEEEEEvNS4_8identityES10_S1A_vS1B_EENS_8epilogue10collective6detail29Sm90TmaWarpSpecializedAdapterINS1E_15DefaultEpilogueISJ_SK_SK_NS1D_6thread17LinearCombinationISJ_Li1EffLNS1I_9ScaleType4KindE0ELNS_15FloatRoundStyleE2ESJ_EENS1_15EpilogueDefaultEEEEEvvEEEEvNT_6ParamsE --------------------------
	.section	.text._ZN7cutlass13device_kernelINS_4gemm6kernel13GemmUniversalIN4cute5tupleIJiiiiEEENS1_10collective13CollectiveMmaINS1_37MainloopSm90TmaGmmaWarpSpecializedFP8ILi4ENS5_IJNS4_1CILi1EEESB_SB_EEENS1_32KernelTmaWarpSpecializedPingpongEEENS5_IJNSA_ILi64EEENSA_ILi256EEENSA_ILi32EEEEEENS_12float_e5m2_tENS5_IJlSB_lEEESJ_SK_NS4_8TiledMMAINS4_8MMA_AtomIJNS4_4SM904GMMA31MMA_64x256x32_F32E5M2E5M2_SS_TNILNSO_7ScaleInE1ELSQ_1EEEEEENS4_6LayoutISC_NS5_IJNSA_ILi0EEESU_SU_EEEEENS5_IJNS4_10UnderscoreESX_SX_EEEEENS4_13SM90_TMA_LOADENS4_14ComposedLayoutINS4_7SwizzleILi1ELi4ELi3EEENS4_18smem_ptr_flag_bitsILi8EEENST_INS5_IJNSA_ILi8EEESH_EEENS5_IJSH_SB_EEEEEEEvNS4_8identityES10_S1A_vS1B_EENS_8epilogue10collective6detail29Sm90TmaWarpSpecializedAdapterINS1E_15DefaultEpilogueISJ_SK_SK_NS1D_6thread17LinearCombinationISJ_Li1EffLNS1I_9ScaleType4KindE0ELNS_15FloatRoundStyleE2ESJ_EENS1_15EpilogueDefaultEEEEEvvEEEEvNT_6ParamsE,"ax",@progbits
	.align	128
.text._ZN7cutlass13device_kernelINS_4gemm6kernel13GemmUniversalIN4cute5tupleIJiiiiEEENS1_10collective13CollectiveMmaINS1_37MainloopSm90TmaGmmaWarpSpecializedFP8ILi4ENS5_IJNS4_1CILi1EEESB_SB_EEENS1_32KernelTmaWarpSpecializedPingpongEEENS5_IJNSA_ILi64EEENSA_ILi256EEENSA_ILi32EEEEEENS_12float_e5m2_tENS5_IJlSB_lEEESJ_SK_NS4_8TiledMMAINS4_8MMA_AtomIJNS4_4SM904GMMA31MMA_64x256x32_F32E5M2E5M2_SS_TNILNSO_7ScaleInE1ELSQ_1EEEEEENS4_6LayoutISC_NS5_IJNSA_ILi0EEESU_SU_EEEEENS5_IJNS4_10UnderscoreESX_SX_EEEEENS4_13SM90_TMA_LOADENS4_14ComposedLayoutINS4_7SwizzleILi1ELi4ELi3EEENS4_18smem_ptr_flag_bitsILi8EEENST_INS5_IJNSA_ILi8EEESH_EEENS5_IJSH_SB_EEEEEEEvNS4_8identityES10_S1A_vS1B_EENS_8epilogue10collective6detail29Sm90TmaWarpSpecializedAdapterINS1E_15DefaultEpilogueISJ_SK_SK_NS1D_6thread17LinearCombinationISJ_Li1EffLNS1I_9ScaleType4KindE0ELNS_15FloatRoundStyleE2ESJ_EENS1_15EpilogueDefaultEEEEEvvEEEEvNT_6ParamsE:
        .type           _ZN7cutlass13device_kernelINS_4gemm6kernel13GemmUniversalIN4cute5tupleIJiiiiEEENS1_10collective13CollectiveMmaINS1_37MainloopSm90TmaGmmaWarpSpecializedFP8ILi4ENS5_IJNS4_1CILi1EEESB_SB_EEENS1_32KernelTmaWarpSpecializedPingpongEEENS5_IJNSA_ILi64EEENSA_ILi256EEENSA_ILi32EEEEEENS_12float_e5m2_tENS5_IJlSB_lEEESJ_SK_NS4_8TiledMMAINS4_8MMA_AtomIJNS4_4SM904GMMA31MMA_64x256x32_F32E5M2E5M2_SS_TNILNSO_7ScaleInE1ELSQ_1EEEEEENS4_6LayoutISC_NS5_IJNSA_ILi0EEESU_SU_EEEEENS5_IJNS4_10UnderscoreESX_SX_EEEEENS4_13SM90_TMA_LOADENS4_14ComposedLayoutINS4_7SwizzleILi1ELi4ELi3EEENS4_18smem_ptr_flag_bitsILi8EEENST_INS5_IJNSA_ILi8EEESH_EEENS5_IJSH_SB_EEEEEEEvNS4_8identityES10_S1A_vS1B_EENS_8epilogue10collective6detail29Sm90TmaWarpSpecializedAdapterINS1E_15DefaultEpilogueISJ_SK_SK_NS1D_6thread17LinearCombinationISJ_Li1EffLNS1I_9ScaleType4KindE0ELNS_15FloatRoundStyleE2ESJ_EENS1_15EpilogueDefaultEEEEEvvEEEEvNT_6ParamsE,@function
        .size           _ZN7cutlass13device_kernelINS_4gemm6kernel13GemmUniversalIN4cute5tupleIJiiiiEEENS1_10collective13CollectiveMmaINS1_37MainloopSm90TmaGmmaWarpSpecializedFP8ILi4ENS5_IJNS4_1CILi1EEESB_SB_EEENS1_32KernelTmaWarpSpecializedPingpongEEENS5_IJNSA_ILi64EEENSA_ILi256EEENSA_ILi32EEEEEENS_12float_e5m2_tENS5_IJlSB_lEEESJ_SK_NS4_8TiledMMAINS4_8MMA_AtomIJNS4_4SM904GMMA31MMA_64x256x32_F32E5M2E5M2_SS_TNILNSO_7ScaleInE1ELSQ_1EEEEEENS4_6LayoutISC_NS5_IJNSA_ILi0EEESU_SU_EEEEENS5_IJNS4_10UnderscoreESX_SX_EEEEENS4_13SM90_TMA_LOADENS4_14ComposedLayoutINS4_7SwizzleILi1ELi4ELi3EEENS4_18smem_ptr_flag_bitsILi8EEENST_INS5_IJNSA_ILi8EEESH_EEENS5_IJSH_SB_EEEEEEEvNS4_8identityES10_S1A_vS1B_EENS_8epilogue10collective6detail29Sm90TmaWarpSpecializedAdapterINS1E_15DefaultEpilogueISJ_SK_SK_NS1D_6thread17LinearCombinationISJ_Li1EffLNS1I_9ScaleType4KindE0ELNS_15FloatRoundStyleE2ESJ_EENS1_15EpilogueDefaultEEEEEvvEEEEvNT_6ParamsE,(.L_x_331 - _ZN7cutlass13device_kernelINS_4gemm6kernel13GemmUniversalIN4cute5tupleIJiiiiEEENS1_10collective13CollectiveMmaINS1_37MainloopSm90TmaGmmaWarpSpecializedFP8ILi4ENS5_IJNS4_1CILi1EEESB_SB_EEENS1_32KernelTmaWarpSpecializedPingpongEEENS5_IJNSA_ILi64EEENSA_ILi256EEENSA_ILi32EEEEEENS_12float_e5m2_tENS5_IJlSB_lEEESJ_SK_NS4_8TiledMMAINS4_8MMA_AtomIJNS4_4SM904GMMA31MMA_64x256x32_F32E5M2E5M2_SS_TNILNSO_7ScaleInE1ELSQ_1EEEEEENS4_6LayoutISC_NS5_IJNSA_ILi0EEESU_SU_EEEEENS5_IJNS4_10UnderscoreESX_SX_EEEEENS4_13SM90_TMA_LOADENS4_14ComposedLayoutINS4_7SwizzleILi1ELi4ELi3EEENS4_18smem_ptr_flag_bitsILi8EEENST_INS5_IJNSA_ILi8EEESH_EEENS5_IJSH_SB_EEEEEEEvNS4_8identityES10_S1A_vS1B_EENS_8epilogue10collective6detail29Sm90TmaWarpSpecializedAdapterINS1E_15DefaultEpilogueISJ_SK_SK_NS1D_6thread17LinearCombinationISJ_Li1EffLNS1I_9ScaleType4KindE0ELNS_15FloatRoundStyleE2ESJ_EENS1_15EpilogueDefaultEEEEEvvEEEEvNT_6ParamsE)
        .other          _ZN7cutlass13device_kernelINS_4gemm6kernel13GemmUniversalIN4cute5tupleIJiiiiEEENS1_10collective13CollectiveMmaINS1_37MainloopSm90TmaGmmaWarpSpecializedFP8ILi4ENS5_IJNS4_1CILi1EEESB_SB_EEENS1_32KernelTmaWarpSpecializedPingpongEEENS5_IJNSA_ILi64EEENSA_ILi256EEENSA_ILi32EEEEEENS_12float_e5m2_tENS5_IJlSB_lEEESJ_SK_NS4_8TiledMMAINS4_8MMA_AtomIJNS4_4SM904GMMA31MMA_64x256x32_F32E5M2E5M2_SS_TNILNSO_7ScaleInE1ELSQ_1EEEEEENS4_6LayoutISC_NS5_IJNSA_ILi0EEESU_SU_EEEEENS5_IJNS4_10UnderscoreESX_SX_EEEEENS4_13SM90_TMA_LOADENS4_14ComposedLayoutINS4_7SwizzleILi1ELi4ELi3EEENS4_18smem_ptr_flag_bitsILi8EEENST_INS5_IJNSA_ILi8EEESH_EEENS5_IJSH_SB_EEEEEEEvNS4_8identityES10_S1A_vS1B_EENS_8epilogue10collective6detail29Sm90TmaWarpSpecializedAdapterINS1E_15DefaultEpilogueISJ_SK_SK_NS1D_6thread17LinearCombinationISJ_Li1EffLNS1I_9ScaleType4KindE0ELNS_15FloatRoundStyleE2ESJ_EENS1_15EpilogueDefaultEEEEEvvEEEEvNT_6ParamsE,@"STO_CUDA_ENTRY STV_DEFAULT"
_ZN7cutlass13device_kernelINS_4gemm6kernel13GemmUniversalIN4cute5tupleIJiiiiEEENS1_10collective13CollectiveMmaINS1_37MainloopSm90TmaGmmaWarpSpecializedFP8ILi4ENS5_IJNS4_1CILi1EEESB_SB_EEENS1_32KernelTmaWarpSpecializedPingpongEEENS5_IJNSA_ILi64EEENSA_ILi256EEENSA_ILi32EEEEEENS_12float_e5m2_tENS5_IJlSB_lEEESJ_SK_NS4_8TiledMMAINS4_8MMA_AtomIJNS4_4SM904GMMA31MMA_64x256x32_F32E5M2E5M2_SS_TNILNSO_7ScaleInE1ELSQ_1EEEEEENS4_6LayoutISC_NS5_IJNSA_ILi0EEESU_SU_EEEEENS5_IJNS4_10UnderscoreESX_SX_EEEEENS4_13SM90_TMA_LOADENS4_14ComposedLayoutINS4_7SwizzleILi1ELi4ELi3EEENS4_18smem_ptr_flag_bitsILi8EEENST_INS5_IJNSA_ILi8EEESH_EEENS5_IJSH_SB_EEEEEEEvNS4_8identityES10_S1A_vS1B_EENS_8epilogue10collective6detail29Sm90TmaWarpSpecializedAdapterINS1E_15DefaultEpilogueISJ_SK_SK_NS1D_6thread17LinearCombinationISJ_Li1EffLNS1I_9ScaleType4KindE0ELNS_15FloatRoundStyleE2ESJ_EENS1_15EpilogueDefaultEEEEEvvEEEEvNT_6ParamsE:
[----:B------:R-:W0:Y:S02]  /*0000*/  LDC R1, c[0x0][0x28] ;  /* 0x00000a00ff017b82 */ /* 0x000e240000000800 */
[----:B0-----:R-:W-:Y:S01]  /*0010*/  VIADD R1, R1, 0xfffffef0 ;  /* 0xfffffef001017836 */ /* 0x001fe20000000000 */
[----:B------:R-:W0:Y:S01]  /*0020*/  S2R R2, SR_TID.X ;  /* 0x0000000000027919 */ /* 0x000e220000002100 */
[----:B------:R-:W-:Y:S01]  /*0030*/  ELECT P0, URZ, PT ;  /* 0x00000000003f782f */ /* 0x000fe20003800000 */
[----:B------:R-:W-:Y:S01]  /*0040*/  BSSY B0, `(.L_x_0) ;  /* 0x0000014000007945 */ /* 0x000fe20003800000 */
[----:B0-----:R-:W-:-:S05]  /*0050*/  SHF.R.U32.HI R0, RZ, 0x5, R2 ;  /* 0x00000005ff007819 */ /* 0x001fca0000011602 */
[----:B------:R-:W0:Y:S02]  /*0060*/  SHFL.IDX PT, R3, R0, RZ, 0x1f ;  /* 0x00001fff00037589 */ /* 0x000e2400000e0000 */
[----:B0-----:R-:W-:Y:S02]  /*0070*/  R2UR UR8, R3 ;  /* 0x00000000030872ca */ /* 0x001fe400000e0000 */
[----:B------:R-:W-:-:S05]  /*0080*/  SHF.R.U32.HI R3, RZ, 0x7, R2 ;  /* 0x00000007ff037819 */ /* 0x000fca0000011602 */
[----:B------:R0:W1:Y:S06]  /*0090*/  SHFL.IDX PT, R4, R3, RZ, 0x1f ;  /* 0x00001fff03047589 */ /* 0x00006c00000e0000 */
[----:B------:R-:W-:Y:S02]  /*00a0*/  USHF.R.S32.HI UR4, URZ, 0x1f, UR8 ;  /* 0x0000001f3f047899 */ /* 0x000fe40008011408 */
[----:B------:R-:W-:Y:S02]  /*00b0*/  ISETP.NE.OR P0, PT, RZ, UR8, !P0 ;  /* 0x00000008ff007c0c */ /* 0x000fe4000c705670 */
[----:B------:R-:W-:-:S04]  /*00c0*/  ULEA.HI UR4, UR4, UR8, URZ, 0x2 ;  /* 0x0000000804047291 */ /* 0x000fc8000f8f103f */
[----:B------:R-:W-:-:S04]  /*00d0*/  ULOP3.LUT UR4, UR4, 0xfffffffc, URZ, 0xc0, !UPT ;  /* 0xfffffffc04047892 */ /* 0x000fc8000f8ec03f */
[----:B------:R-:W-:-:S03]  /*00e0*/  UIADD3 UR8, UR8, -UR4, URZ ;  /* 0x8000000408087290 */ /* 0x000fc6000fffe03f */
[----:B0-----:R-:W-:Y:S09]  /*00f0*/  @P0 BRA `(.L_x_1) ;  /* 0x0000000000200947 */ /* 0x001ff20003800000 */
[----:B------:R-:W-:Y:S02]  /*0100*/  ULDC.64 UR4, c[0x0][0x198] ;  /* 0x0000660000047ab9 */ /* 0x000fe40000000a00 */
[----:B------:R-:W-:Y:S02]  /*0110*/  UIADD3 UR6, UP0, UR4, 0xf0, URZ ;  /* 0x000000f004067890 */ /* 0x000fe4000ff1e03f */
[----:B------:R-:W-:Y:S02]  /*0120*/  UIADD3 UR4, UP1, UR4, 0x1f0, URZ ;  /* 0x000001f004047890 */ /* 0x000fe4000ff3e03f */
[----:B------:R-:W-:Y:S02]  /*0130*/  UIADD3.X UR7, URZ, UR5, URZ, UP0, !UPT ;  /* 0x000000053f077290 */ /* 0x000fe400087fe43f */
[----:B------:R-:W-:-:S07]  /*0140*/  UIADD3.X UR5, URZ, UR5, URZ, UP1, !UPT ;  /* 0x000000053f057290 */ /* 0x000fce0008ffe43f */
[----:B------:R0:W-:Y:S02]  /*0150*/  UTMACCTL.PF [UR6] ;  /* 0x00000000060079b9 */ /* 0x0001e40008040000 */
[----:B------:R0:W-:Y:S02]  /*0160*/  UTMACCTL.PF [UR4] ;  /* 0x00000000040079b9 */ /* 0x0001e40008040000 */
[----:B0-----:R-:W-:Y:S01]  /*0170*/  NOP ;  /* 0x0000000000007918 */ /* 0x001fe20000000000 */
.L_x_1:
[----:B------:R-:W-:Y:S05]  /*0180*/  BSYNC B0 ;  /* 0x0000000000007941 */ /* 0x000fea0003800000 */
.L_x_0:
[----:B------:R-:W0:Y:S01]  /*0190*/  SHFL.IDX PT, R5, R0, RZ, 0x1f ;  /* 0x00001fff00057589 */ /* 0x000e2200000e0000 */
[----:B-1----:R-:W-:Y:S01]  /*01a0*/  R2UR UR18, R4 ;  /* 0x00000000041272ca */ /* 0x002fe200000e0000 */
[----:B------:R-:W-:-:S04]  /*01b0*/  UISETP.NE.AND UP0, UPT, UR8, 0x3, UPT ;  /* 0x000000030800788c */ /* 0x000fc8000bf05270 */
[----:B------:R-:W-:-:S08]  /*01c0*/  UISETP.EQ.OR UP0, UPT, UR8, URZ, !UP0 ;  /* 0x0000003f0800728c */ /* 0x000fd0000c702670 */
[----:B------:R-:W-:Y:S02]  /*01d0*/  UIADD3 UR16, UR18, -0x1, URZ ;  /* 0xffffffff12107890 */ /* 0x000fe4000fffe03f */
[----:B------:R-:W-:Y:S02]  /*01e0*/  UISETP.EQ.AND UP0, UPT, UR18, URZ, UP0 ;  /* 0x0000003f1200728c */ /* 0x000fe40008702270 */
[----:B------:R-:W-:Y:S02]  /*01f0*/  UISETP.GE.U32.AND UP1, UPT, UR16, 0x2, UPT ;  /* 0x000000021000788c */ /* 0x000fe4000bf26070 */
[----:B------:R-:W-:Y:S01]  /*0200*/  USEL UR13, URZ, 0x1, !UP0 ;  /* 0x000000013f0d7887 */ /* 0x000fe2000c000000 */
[----:B0-----:R-:W-:-:S03]  /*0210*/  ISETP.NE.AND P0, PT, R5, RZ, PT ;  /* 0x000000ff0500720c */ /* 0x001fc60003f05270 */
[----:B------:R-:W-:-:S10]  /*0220*/  USEL UR13, UR13, 0x2, UP1 ;  /* 0x000000020d0d7887 */ /* 0x000fd40008800000 */
[----:B------:R-:W-:Y:S05]  /*0230*/  @P0 BRA `(.L_x_2) ;  /* 0x0000000000580947 */ /* 0x000fea0003800000 */
[----:B------:R-:W0:Y:S01]  /*0240*/  S2UR UR9, SR_CgaCtaId ;  /* 0x00000000000979c3 */ /* 0x000e220000008800 */
[----:B------:R-:W-:Y:S01]  /*0250*/  UMOV UR4, 0x400 ;  /* 0x0000040000047882 */ /* 0x000fe20000000000 */
[----:B------:R-:W-:Y:S01]  /*0260*/  UMOV UR5, 0x1 ;  /* 0x0000000100057882 */ /* 0x000fe20000000000 */
[----:B------:R-:W-:Y:S01]  /*0270*/  UMOV UR6, 0x80 ;  /* 0x0000008000067882 */ /* 0x000fe20000000000 */
[----:B------:R-:W-:Y:S01]  /*0280*/  ELECT P0, URZ, PT ;  /* 0x00000000003f782f */ /* 0x000fe20003800000 */
[----:B------:R-:W-:-:S04]  /*0290*/  UIADD3 UR6, -UR6, 0x100000, URZ ;  /* 0x0010000006067890 */ /* 0x000fc8000fffe13f */
[----:B------:R-:W-:Y:S02]  /*02a0*/  USHF.L.U32 UR7, UR6, 0xb, URZ ;  /* 0x0000000b06077899 */ /* 0x000fe4000800063f */
[----:B------:R-:W-:Y:S02]  /*02b0*/  USHF.L.U32 UR6, UR6, 0x1, URZ ;  /* 0x0000000106067899 */ /* 0x000fe4000800063f */
[----:B0-----:R-:W-:Y:S02]  /*02c0*/  ULEA UR9, UR9, UR4, 0x18 ;  /* 0x0000000409097291 */ /* 0x001fe4000f8ec03f */
[----:B------:R-:W-:-:S04]  /*02d0*/  UIADD3 UR4, -UR5, 0x100000, URZ ;  /* 0x0010000005047890 */ /* 0x000fc8000fffe13f */
[----:B------:R-:W-:Y:S02]  /*02e0*/  USHF.L.U32 UR5, UR4, 0xb, URZ ;  /* 0x0000000b04057899 */ /* 0x000fe4000800063f */
[----:B------:R-:W-:Y:S01]  /*02f0*/  USHF.L.U32 UR4, UR4, 0x1, URZ ;  /* 0x0000000104047899 */ /* 0x000fe2000800063f */
[----:B------:R-:W0:Y:S11]  /*0300*/  FENCE.VIEW.ASYNC.S ;  /* 0x00000000000073c6 */ /* 0x000e360000000000 */
[----:B0-----:R0:W1:Y:S01]  /*0310*/  SYNCS.EXCH.64 URZ, [UR9], UR4 ;  /* 0x00000004093f75b2 */ /* 0x0010620008000100 */
[----:B------:R0:W2:Y:S01]  /*0320*/  SYNCS.EXCH.64 URZ, [UR9+0x20], UR6 ;  /* 0x00002006093f75b2 */ /* 0x0000a20008000100 */
[----:B------:R0:W3:Y:S01]  /*0330*/  SYNCS.EXCH.64 URZ, [UR9+0x8], UR4 ;  /* 0x00000804093f75b2 */ /* 0x0000e20008000100 */
[----:B------:R0:W4:Y:S01]  /*0340*/  SYNCS.EXCH.64 URZ, [UR9+0x28], UR6 ;  /* 0x00002806093f75b2 */ /* 0x0001220008000100 */
[----:B------:R0:W0:Y:S01]  /*0350*/  SYNCS.EXCH.64 URZ, [UR9+0x10], UR4 ;  /* 0x00001004093f75b2 */ /* 0x0000220008000100 */
[----:B------:R0:W0:Y:S01]  /*0360*/  SYNCS.EXCH.64 URZ, [UR9+0x30], UR6 ;  /* 0x00003006093f75b2 */ /* 0x0000220008000100 */
[----:B------:R0:W0:Y:S01]  /*0370*/  SYNCS.EXCH.64 URZ, [UR9+0x18], UR4 ;  /* 0x00001804093f75b2 */ /* 0x0000220008000100 */
[----:B------:R0:W0:Y:S01]  /*0380*/  SYNCS.EXCH.64 URZ, [UR9+0x38], UR6 ;  /* 0x00003806093f75b2 */ /* 0x0000220008000100 */
[----:B------:R-:W-:Y:S01]  /*0390*/  NOP ;  /* 0x0000000000007918 */ /* 0x000fe20000000000 */
.L_x_2:
[----:B------:R-:W5:Y:S01]  /*03a0*/  SHFL.IDX PT, R5, R0, RZ, 0x1f ;  /* 0x00001fff00057589 */ /* 0x000f6200000e0000 */
[----:B------:R-:W-:Y:S01]  /*03b0*/  ELECT P0, URZ, PT ;  /* 0x00000000003f782f */ /* 0x000fe20003800000 */
[----:B------:R-:W-:Y:S01]  /*03c0*/  NOP ;  /* 0x0000000000007918 */ /* 0x000fe20000000000 */
[----:B------:R-:W-:Y:S01]  /*03d0*/  ELECT P1, URZ, PT ;  /* 0x00000000003f782f */ /* 0x000fe20003820000 */
[----:B------:R-:W1:Y:S01]  /*03e0*/  SHFL.IDX PT, R4, R0, RZ, 0x1f ;  /* 0x00001fff00047589 */ /* 0x000e6200000e0000 */
[----:B0-----:R-:W-:Y:S01]  /*03f0*/  UMOV UR4, 0x20 ;  /* 0x0000002000047882 */ /* 0x001fe20000000000 */
[----:B------:R-:W-:Y:S01]  /*0400*/  UMOV UR12, 0x80 ;  /* 0x00000080000c7882 */ /* 0x000fe20000000000 */
[----:B------:R-:W-:Y:S01]  /*0410*/  NOP ;  /* 0x0000000000007918 */ /* 0x000fe20000000000 */
[----:B------:R0:W2:Y:S01]  /*0420*/  SHFL.IDX PT, R0, R3, RZ, 0x1f ;  /* 0x00001fff03007589 */ /* 0x0000a200000e0000 */
[----:B------:R-:W-:Y:S01]  /*0430*/  ULDC.64 UR24, c[0x0][0x208] ;  /* 0x0000820000187ab9 */ /* 0x000fe20000000a00 */
[----:B0-----:R-:W-:-:S04]  /*0440*/  SHF.R.S32.HI R3, RZ, 0x1f, R2 ;  /* 0x0000001fff037819 */ /* 0x001fc80000011402 */
[----:B------:R-:W-:Y:S02]  /*0450*/  LEA.HI R3, R3, R2, RZ, 0x7 ;  /* 0x0000000203037211 */ /* 0x000fe400078f38ff */
[----:B-----5:R-:W-:Y:S02]  /*0460*/  ISETP.NE.OR P0, PT, R5, RZ, !P0 ;  /* 0x000000ff0500720c */ /* 0x020fe40004705670 */
[----:B------:R-:W-:Y:S02]  /*0470*/  LOP3.LUT R3, R3, 0xffffff80, RZ, 0xc0, !PT ;  /* 0xffffff8003037812 */ /* 0x000fe400078ec0ff */
[----:B-1----:R-:W-:-:S03]  /*0480*/  ISETP.NE.OR P1, PT, R4, RZ, !P1 ;  /* 0x000000ff0400720c */ /* 0x002fc60004f25670 */
[----:B------:R-:W-:Y:S01]  /*0490*/  IMAD.IADD R3, R2, 0x1, -R3 ;  /* 0x0000000102037824 */ /* 0x000fe200078e0a03 */
[----:B--2---:R-:W-:-:S05]  /*04a0*/  R2UR UR17, R0 ;  /* 0x00000000001172ca */ /* 0x004fca00000e0000 */
[----:B------:R-:W-:-:S04]  /*04b0*/  VOTEU.ALL UP0, P0 ;  /* 0x00000000003f7886 */ /* 0x000fc80000000000 */
[----:B------:R-:W-:Y:S01]  /*04c0*/  VOTEU.ALL UP1, P1 ;  /* 0x00000000003f7886 */ /* 0x000fe20000820000 */
[----:B------:R-:W0:Y:S01]  /*04d0*/  @!UP0 S2UR UR7, SR_CgaCtaId ;  /* 0x00000000000789c3 */ /* 0x000e220000008800 */
[----:B------:R-:W-:Y:S01]  /*04e0*/  @!UP0 UMOV UR6, 0x400 ;  /* 0x0000040000068882 */ /* 0x000fe20000000000 */
[----:B------:R-:W-:-:S04]  /*04f0*/  @!UP0 UIADD3 UR4, -UR4, 0x100000, URZ ;  /* 0x0010000004048890 */ /* 0x000fc8000fffe13f */
[----:B------:R-:W-:Y:S02]  /*0500*/  @!UP0 USHF.L.U32 UR5, UR4, 0xb, URZ ;  /* 0x0000000b04058899 */ /* 0x000fe4000800063f */
[----:B------:R-:W-:Y:S01]  /*0510*/  @!UP0 USHF.L.U32 UR4, UR4, 0x1, URZ ;  /* 0x0000000104048899 */ /* 0x000fe2000800063f */
[----:B------:R-:W-:Y:S01]  /*0520*/  @!UP1 UMOV UR10, 0x400 ;  /* 0x00000400000a9882 */ /* 0x000fe20000000000 */
[----:B------:R-:W-:Y:S01]  /*0530*/  VOTEU.ALL UP2, P1 ;  /* 0x00000000003f7886 */ /* 0x000fe20000840000 */
[----:B------:R-:W-:Y:S01]  /*0540*/  VOTEU.ALL UP3, P1 ;  /* 0x00000000003f7886 */ /* 0x000fe20000860000 */
[----:B------:R-:W-:Y:S01]  /*0550*/  VOTEU.ALL UP4, P1 ;  /* 0x00000000003f7886 */ /* 0x000fe20000880000 */
[----:B------:R-:W1:Y:S01]  /*0560*/  @!UP1 S2UR UR11, SR_CgaCtaId ;  /* 0x00000000000b99c3 */ /* 0x000e620000008800 */
[----:B------:R-:W-:Y:S01]  /*0570*/  VOTEU.ALL UP5, P1 ;  /* 0x00000000003f7886 */ /* 0x000fe200008a0000 */
[----:B------:R-:W-:Y:S01]  /*0580*/  ISETP.NE.AND P1, PT, RZ, UR18, PT ;  /* 0x00000012ff007c0c */ /* 0x000fe2000bf25270 */
[----:B0-----:R-:W-:-:S02]  /*0590*/  @!UP0 ULEA UR9, UR7, UR6, 0x18 ;  /* 0x0000000607098291 */ /* 0x001fc4000f8ec03f */
[----:B------:R-:W-:-:S04]  /*05a0*/  @!UP1 UIADD3 UR6, -UR12, 0x100000, URZ ;  /* 0x001000000c069890 */ /* 0x000fc8000fffe13f */
[----:B------:R-:W-:Y:S02]  /*05b0*/  @!UP1 USHF.L.U32 UR7, UR6, 0xb, URZ ;  /* 0x0000000b06079899 */ /* 0x000fe4000800063f */
[----:B------:R-:W-:Y:S01]  /*05c0*/  @!UP1 USHF.L.U32 UR6, UR6, 0x1, URZ ;  /* 0x0000000106069899 */ /* 0x000fe2000800063f */
[----:B------:R-:W-:Y:S01]  /*05d0*/  VOTEU.ALL UP0, P0 ;  /* 0x00000000003f7886 */ /* 0x000fe20000000000 */
[----:B-1----:R-:W-:Y:S01]  /*05e0*/  @!UP1 ULEA UR10, UR11, UR10, 0x18 ;  /* 0x0000000a0b0a9291 */ /* 0x002fe2000f8ec03f */
[----:B------:R-:W-:Y:S01]  /*05f0*/  VOTEU.ALL UP1, P0 ;  /* 0x00000000003f7886 */ /* 0x000fe20000020000 */
[----:B------:R-:W0:Y:S02]  /*0600*/  FENCE.VIEW.ASYNC.S ;  /* 0x00000000000073c6 */ /* 0x000e240000000000 */
[----:B0-----:R-:W3:Y:S02]  /*0610*/  @!UP0 SYNCS.EXCH.64 URZ, [UR9+0x70], UR4 ;  /* 0x00007004093f85b2 */ /* 0x001ee40008000100 */
[----:B------:R0:W3:Y:S01]  /*0620*/  @!UP1 SYNCS.EXCH.64 URZ, [UR9+0x78], UR4 ;  /* 0x00007804093f95b2 */ /* 0x0000e20008000100 */
[----:B------:R-:W-:Y:S01]  /*0630*/  NOP ;  /* 0x0000000000007918 */ /* 0x000fe20000000000 */
[----:B0-----:R-:W-:-:S02]  /*0640*/  ULDC.64 UR4, c[0x0][0x598] ;  /* 0x0001660000047ab9 */ /* 0x001fc40000000a00 */
[----:B------:R-:W-:Y:S02]  /*0650*/  ISETP.NE.U32.AND P0, PT, RZ, UR4, PT ;  /* 0x00000004ff007c0c */ /* 0x000fe4000bf05070 */
[----:B------:R0:W3:Y:S02]  /*0660*/  @!UP2 SYNCS.EXCH.64 URZ, [UR10+0x50], UR6 ;  /* 0x000050060a3fa5b2 */ /* 0x0000e40008000100 */
[----:B------:R-:W-:Y:S01]  /*0670*/  ISETP.NE.AND.EX P0, PT, RZ, UR5, PT, P0 ;  /* 0x00000005ff007c0c */ /* 0x000fe2000bf05300 */
[----:B------:R0:W3:Y:S01]  /*0680*/  @!UP3 SYNCS.EXCH.64 URZ, [UR10+0x58], UR6 ;  /* 0x000058060a3fb5b2 */ /* 0x0000e20008000100 */
[----:B------:R0:W3:Y:S01]  /*0690*/  @!UP4 SYNCS.EXCH.64 URZ, [UR10+0x60], UR6 ;  /* 0x000060060a3fc5b2 */ /* 0x0000e20008000100 */
[----:B------:R0:W3:Y:S01]  /*06a0*/  @!UP5 SYNCS.EXCH.64 URZ, [UR10+0x68], UR6 ;  /* 0x000068060a3fd5b2 */ /* 0x0000e20008000100 */
[----:B------:R-:W-:Y:S01]  /*06b0*/  NOP ;  /* 0x0000000000007918 */ /* 0x000fe20000000000 */
[----:B---34-:R-:W-:Y:S08]  /*06c0*/  BAR.SYNC.DEFER_BLOCKING 0x0 ;  /* 0x0000000000007b1d */ /* 0x018ff00000010000 */
[----:B0-----:R-:W-:Y:S05]  /*06d0*/  @!P0 BRA `(.L_x_3) ;  /* 0x0000000000208947 */ /* 0x001fea0003800000 */
[----:B------:R-:W0:Y:S02]  /*06e0*/  LDC.64 R4, c[0x0][0x598] ;  /* 0x00016600ff047b82 */ /* 0x000e240000000a00 */
[----:B0-----:R-:W2:Y:S02]  /*06f0*/  LDG.E.64 R4, desc[UR24][R4.64] ;  /* 0x0000001804047981 */ /* 0x001ea4000c1e1b00 */
[----:B--2---:R-:W-:-:S04]  /*0700*/  ISETP.NE.U32.AND P0, PT, R4, RZ, PT ;  /* 0x000000ff0400720c */ /* 0x004fc80003f05070 */
[----:B------:R-:W-:-:S13]  /*0710*/  ISETP.NE.AND.EX P0, PT, R5, RZ, PT, P0 ;  /* 0x000000ff0500720c */ /* 0x000fda0003f05300 */
[----:B------:R-:W-:Y:S05]  /*0720*/  @!P0 BRA `(.L_x_3) ;  /* 0x00000000000c8947 */ /* 0x000fea0003800000 */
[----:B------:R-:W2:Y:S02]  /*0730*/  LD.E R4, desc[UR24][R4.64] ;  /* 0x0000001804047980 */ /* 0x000ea4000c101900 */
[----:B--2---:R-:W-:Y:S01]  /*0740*/  R2UR UR27, R4 ;  /* 0x00000000041b72ca */ /* 0x004fe200000e0000 */
[----:B------:R-:W-:-:S14]  /*0750*/  BRA `(.L_x_4) ;  /* 0x0000000000247947 */ /* 0x000fdc0003800000 */
.L_x_3:
[----:B------:R-:W-:Y:S02]  /*0760*/  ULDC.64 UR4, c[0x0][0x588] ;  /* 0x0001620000047ab9 */ /* 0x000fe40000000a00 */
[----:B------:R-:W-:-:S04]  /*0770*/  ISETP.NE.U32.AND P0, PT, RZ, UR4, PT ;  /* 0x00000004ff007c0c */ /* 0x000fc8000bf05070 */
[----:B------:R-:W-:-:S13]  /*0780*/  ISETP.NE.AND.EX P0, PT, RZ, UR5, PT, P0 ;  /* 0x00000005ff007c0c */ /* 0x000fda000bf05300 */
[----:B------:R-:W-:Y:S05]  /*0790*/  @!P0 BRA `(.L_x_5) ;  /* 0x0000000000108947 */ /* 0x000fea0003800000 */
[----:B------:R-:W0:Y:S02]  /*07a0*/  LDC.64 R4, c[0x0][0x588] ;  /* 0x00016200ff047b82 */ /* 0x000e240000000a00 */
[----:B0-----:R-:W2:Y:S02]  /*07b0*/  LDG.E R4, desc[UR24][R4.64] ;  /* 0x0000001804047981 */ /* 0x001ea4000c1e1900 */
[----:B--2---:R-:W-:Y:S01]  /*07c0*/  R2UR UR27, R4 ;  /* 0x00000000041b72ca */ /* 0x004fe200000e0000 */
[----:B------:R-:W-:-:S14]  /*07d0*/  BRA `(.L_x_4) ;  /* 0x0000000000047947 */ /* 0x000fdc0003800000 */
.L_x_5:
[----:B------:R-:W-:-:S05]  /*07e0*/  ULDC UR27, c[0x0][0x580] ;  /* 0x00016000001b7ab9 */ /* 0x000fca0000000800 */
.L_x_4:
[----:B------:R-:W-:Y:S02]  /*07f0*/  ULDC.64 UR4, c[0x0][0x5a0] ;  /* 0x0001680000047ab9 */ /* 0x000fe40000000a00 */
[----:B------:R-:W-:-:S04]  /*0800*/  ISETP.NE.U32.AND P0, PT, RZ, UR4, PT ;  /* 0x00000004ff007c0c */ /* 0x000fc8000bf05070 */
[----:B------:R-:W-:-:S13]  /*0810*/  ISETP.NE.AND.EX P0, PT, RZ, UR5, PT, P0 ;  /* 0x00000005ff007c0c */ /* 0x000fda000bf05300 */
[----:B------:R-:W-:Y:S05]  /*0820*/  @!P0 BRA `(.L_x_6) ;  /* 0x0000000000208947 */ /* 0x000fea0003800000 */
        /* <DEDUP_REMOVED lines=8> */
.L_x_6:
        /* <DEDUP_REMOVED lines=8> */
.L_x_8:
[----:B------:R-:W-:-:S05]  /*0930*/  ULDC UR26, c[0x0][0x584] ;  /* 0x00016100001a7ab9 */ /* 0x000fca0000000800 */
.L_x_7:
[----:B------:R-:W0:Y:S01]  /*0940*/  S2UR UR11, SR_CTAID.Y ;  /* 0x00000000000b79c3 */ /* 0x000e220000002600 */
[----:B------:R-:W-:Y:S01]  /*0950*/  ULDC UR5, c[0x0][0x65c] ;  /* 0x0001970000057ab9 */ /* 0x000fe20000000800 */
[----:B------:R-:W-:Y:S01]  /*0960*/  UISETP.NE.AND UP0, UPT, UR18, 0x2, UPT ;  /* 0x000000021200788c */ /* 0x000fe2000bf05270 */
[----:B------:R-:W-:Y:S01]  /*0970*/  IMAD.MOV.U32 R6, RZ, RZ, -0x1 ;  /* 0xffffffffff067424 */ /* 0x000fe200078e00ff */
[----:B------:R-:W-:-:S04]  /*0980*/  UISETP.NE.AND UP2, UPT, UR5, 0x1, UPT ;  /* 0x000000010500788c */ /* 0x000fc8000bf45270 */
[----:B------:R-:W1:Y:S01]  /*0990*/  S2UR UR4, SR_CTAID.X ;  /* 0x00000000000479c3 */ /* 0x000e620000002500 */
[----:B------:R2:W-:Y:S06]  /*09a0*/  STL [R1+0x84], R6 ;  /* 0x0000840601007387 */ /* 0x0005ec0000100800 */
[----:B------:R-:W-:Y:S01]  /*09b0*/  @UP2 ULDC UR14, c[0x0][0x10] ;  /* 0x00000400000e2ab9 */ /* 0x000fe20000000800 */
[----:B------:R-:W-:Y:S01]  /*09c0*/  @UP2 UMOV UR7, URZ ;  /* 0x0000003f00072c82 */ /* 0x000fe20008000000 */
[----:B------:R-:W-:Y:S01]  /*09d0*/  @UP2 UMOV UR5, URZ ;  /* 0x0000003f00052c82 */ /* 0x000fe20008000000 */
[----:B------:R-:W-:Y:S01]  /*09e0*/  @!UP2 ULDC UR10, c[0x0][0xc] ;  /* 0x00000300000aaab9 */ /* 0x000fe20000000800 */
[----:B------:R-:W3:Y:S01]  /*09f0*/  LDC.64 R4, c[0x0][0x650] ;  /* 0x00019400ff047b82 */ /* 0x000ee20000000a00 */
[----:B0-----:R-:W-:-:S02]  /*0a00*/  @UP2 UMOV UR9, UR11 ;  /* 0x0000000b00092c82 */ /* 0x001fc40008000000 */
[----:B------:R-:W-:Y:S01]  /*0a10*/  @UP2 UMOV UR6, UR9 ;  /* 0x0000000900062c82 */ /* 0x000fe20008000000 */
[----:B------:R-:W-:Y:S01]  /*0a20*/  @!UP2 UMOV UR9, UR11 ;  /* 0x0000000b0009ac82 */ /* 0x000fe20008000000 */
[----:B-1----:R-:W-:-:S03]  /*0a30*/  @UP2 UIMAD.WIDE.U32 UR14, UR4, UR14, UR6 ;  /* 0x0000000e040e22a5 */ /* 0x002fc6000f8e0006 */
[----:B------:R-:W-:Y:S01]  /*0a40*/  ULDC UR6, c[0x0][0xc] ;  /* 0x0000030000067ab9 */ /* 0x000fe20000000800 */
[----:B------:R-:W-:Y:S01]  /*0a50*/  @UP2 UIADD3 UR15, UR15, UR5, URZ ;  /* 0x000000050f0f2290 */ /* 0x000fe2000fffe03f */
[----:B------:R-:W-:Y:S02]  /*0a60*/  ULDC UR7, c[0x0][0x10] ;  /* 0x0000040000077ab9 */ /* 0x000fe40000000800 */
[----:B------:R-:W-:Y:S01]  /*0a70*/  UMOV UR5, URZ ;  /* 0x0000003f00057c82 */ /* 0x000fe20008000000 */
[----:B------:R-:W-:Y:S02]  /*0a80*/  UIMAD.WIDE.U32 UR6, UR6, UR7, URZ ;  /* 0x00000007060672a5 */ /* 0x000fe4000f8e003f */
[----:B------:R-:W-:Y:S01]  /*0a90*/  @!UP2 UIMAD.WIDE.U32 UR10, UR10, UR9, UR4 ;  /* 0x000000090a0aa2a5 */ /* 0x000fe2000f8e0004 */
[----:B------:R-:W-:Y:S02]  /*0aa0*/  ULDC UR12, c[0x0][0x14] ;  /* 0x00000500000c7ab9 */ /* 0x000fe40000000800 */
[----:B------:R-:W-:-:S02]  /*0ab0*/  UIMAD.WIDE.U32 UR22, UR6, UR12, URZ ;  /* 0x0000000c061672a5 */ /* 0x000fc4000f8e003f */
[----:B------:R-:W-:Y:S02]  /*0ac0*/  UIMAD UR7, UR7, UR12, URZ ;  /* 0x0000000c070772a4 */ /* 0x000fe4000f8e023f */
[----:B------:R-:W-:Y:S01]  /*0ad0*/  @!UP2 UMOV UR14, UR10 ;  /* 0x0000000a000eac82 */ /* 0x000fe20008000000 */
[----:B------:R-:W-:Y:S01]  /*0ae0*/  @!UP2 UMOV UR15, UR11 ;  /* 0x0000000b000fac82 */ /* 0x000fe20008000000 */
[----:B------:R-:W-:Y:S02]  /*0af0*/  UIADD3 UR7, UR23, UR7, URZ ;  /* 0x0000000717077290 */ /* 0x000fe4000fffe03f */
[----:B------:R-:W-:-:S04]  /*0b00*/  UIADD3 UR6, UP1, UR14, UR22, URZ ;  /* 0x000000160e067290 */ /* 0x000fc8000ff3e03f */
[----:B------:R-:W-:Y:S02]  /*0b10*/  UIADD3.X UR10, UR15, UR7, URZ, UP1, !UPT ;  /* 0x000000070f0a7290 */ /* 0x000fe40008ffe43f */
[----:B------:R-:W-:Y:S02]  /*0b20*/  USEL UR6, UR6, UR14, !UP0 ;  /* 0x0000000e06067287 */ /* 0x000fe4000c000000 */
[----:B------:R-:W-:-:S04]  /*0b30*/  USEL UR10, UR10, UR15, !UP0 ;  /* 0x0000000f0a0a7287 */ /* 0x000fc8000c000000 */
[----:B---3--:R-:W-:Y:S01]  /*0b40*/  ISETP.LE.U32.AND P0, PT, R4, UR6, PT ;  /* 0x0000000604007c0c */ /* 0x008fe2000bf03070 */
[----:B------:R-:W-:Y:S02]  /*0b50*/  IMAD.MOV.U32 R4, RZ, RZ, -0x1 ;  /* 0xffffffffff047424 */ /* 0x000fe400078e00ff */
[----:B------:R-:W-:Y:S02]  /*0b60*/  IMAD.U32 R0, RZ, RZ, UR10 ;  /* 0x0000000aff007e24 */ /* 0x000fe4000f8e00ff */
[----:B--2---:R-:W-:-:S03]  /*0b70*/  IMAD.U32 R6, RZ, RZ, UR6 ;  /* 0x00000006ff067e24 */ /* 0x004fc6000f8e00ff */
[----:B------:R-:W-:Y:S01]  /*0b80*/  ISETP.GE.U32.AND.EX P0, PT, R0, R5, PT, P0 ;  /* 0x000000050000720c */ /* 0x000fe20003f06100 */
[----:B------:R-:W-:Y:S01]  /*0b90*/  IMAD.MOV.U32 R5, RZ, RZ, -0x1 ;  /* 0xffffffffff057424 */ /* 0x000fe200078e00ff */
[----:B------:R-:W-:-:S04]  /*0ba0*/  PRMT R0, RZ, 0x7610, R0 ;  /* 0x00007610ff007816 */ /* 0x000fc80000000000 */
[----:B------:R0:W-:Y:S04]  /*0bb0*/  STL [R1+0x88], R5 ;  /* 0x0000880501007387 */ /* 0x0001e80000100800 */
[----:B------:R1:W-:Y:S01]  /*0bc0*/  STL [R1+0x78], R4 ;  /* 0x0000780401007387 */ /* 0x0003e20000100800 */
[----:B0-----:R-:W-:-:S05]  /*0bd0*/  IMAD.U32 R5, RZ, RZ, UR10 ;  /* 0x0000000aff057e24 */ /* 0x001fca000f8e00ff */
[----:B------:R1:W-:Y:S04]  /*0be0*/  STL [R1+0x7c], R5 ;  /* 0x00007c0501007387 */ /* 0x0003e80000100800 */
[----:B------:R1:W-:Y:S01]  /*0bf0*/  STL [R1+0x80], R6 ;  /* 0x0000800601007387 */ /* 0x0003e20000100800 */
[----:B------:R-:W-:Y:S05]  /*0c00*/  @P0 BRA `(.L_x_9) ;  /* 0x0000000400980947 */ /* 0x000fea0003800000 */
[----:B------:R-:W-:Y:S01]  /*0c10*/  I2FP.F32.U32 R0, UR4 ;  /* 0x0000000400007c45 */ /* 0x000fe20008201000 */
[----:B------:R-:W-:Y:S01]  /*0c20*/  ULDC.64 UR20, c[0x0][0x628] ;  /* 0x00018a0000147ab9 */ /* 0x000fe20000000a00 */
[----:B------:R-:W-:Y:S01]  /*0c30*/  ULDC UR6, c[0x0][0x150] ;  /* 0x0000540000067ab9 */ /* 0x000fe20000000800 */
[----:B------:R-:W-:Y:S01]  /*0c40*/  ISETP.NE.U32.AND P0, PT, RZ, UR20, PT ;  /* 0x00000014ff007c0c */ /* 0x000fe2000bf05070 */
[----:B------:R-:W-:Y:S01]  /*0c50*/  ULDC UR28, c[0x0][0x630] ;  /* 0x00018c00001c7ab9 */ /* 0x000fe20000000800 */
[----:B------:R-:W-:Y:S01]  /*0c60*/  FMUL R0, R0, UR6 ;  /* 0x0000000600007c20 */ /* 0x000fe20008400000 */
[----:B------:R-:W-:Y:S01]  /*0c70*/  R2UR UR29, R6 ;  /* 0x00000000061d72ca */ /* 0x000fe200000e0000 */
[----:B------:R-:W-:Y:S01]  /*0c80*/  ULDC UR31, c[0x0][0x154] ;  /* 0x00005500001f7ab9 */ /* 0x000fe20000000800 */
[----:B------:R-:W-:Y:S01]  /*0c90*/  ISETP.NE.AND.EX P0, PT, RZ, UR21, PT, P0 ;  /* 0x00000015ff007c0c */ /* 0x000fe2000bf05300 */
[----:B-1----:R0:W1:Y:S01]  /*0ca0*/  F2I.U32.TRUNC.NTZ R4, R0 ;  /* 0x0000000000047305 */ /* 0x002062000020f000 */
[----:B------:R-:W-:-:S02]  /*0cb0*/  R2UR UR30, R5 ;  /* 0x00000000051e72ca */ /* 0x000fc400000e0000 */
[----:B------:R-:W-:Y:S02]  /*0cc0*/  R2UR UR10, R6 ;  /* 0x00000000060a72ca */ /* 0x000fe400000e0000 */
[----:B------:R-:W-:-:S07]  /*0cd0*/  R2UR UR11, R5 ;  /* 0x00000000050b72ca */ /* 0x000fce00000e0000 */
[----:B0-----:R-:W-:Y:S08]  /*0ce0*/  @!P0 BRA `(.L_x_10) ;  /* 0x0000000000308947 */ /* 0x001ff00003800000 */
[----:B------:R-:W-:Y:S01]  /*0cf0*/  R2UR UR10, R6 ;  /* 0x00000000060a72ca */ /* 0x000fe200000e0000 */
[----:B------:R-:W-:Y:S01]  /*0d00*/  ULDC UR6, c[0x0][0x634] ;  /* 0x00018d0000067ab9 */ /* 0x000fe20000000800 */
[----:B------:R-:W-:-:S11]  /*0d10*/  R2UR UR12, R5 ;  /* 0x00000000050c72ca */ /* 0x000fd600000e0000 */
[----:B------:R-:W-:-:S04]  /*0d20*/  UIADD3 UR6, UP1, UR10, UR6, URZ ;  /* 0x000000060a067290 */ /* 0x000fc8000ff3e03f */
[----:B------:R-:W-:-:S04]  /*0d30*/  UIADD3.X UR12, URZ, UR12, URZ, UP1, !UPT ;  /* 0x0000000c3f0c7290 */ /* 0x000fc80008ffe43f */
[----:B------:R-:W-:-:S04]  /*0d40*/  UIMAD.WIDE.U32 UR10, UR12, UR20, URZ ;  /* 0x000000140c0a72a5 */ /* 0x000fc8000f8e003f */
[----:B------:R-:W-:Y:S02]  /*0d50*/  UIMAD.WIDE.U32 UR14, UP1, UR6, UR21, UR10 ;  /* 0x00000015060e72a5 */ /* 0x000fe4000f82000a */
[----:B------:R-:W-:Y:S02]  /*0d60*/  UIMAD.WIDE.U32 UR10, UR6, UR20, URZ ;  /* 0x00000014060a72a5 */ /* 0x000fe4000f8e003f */
[----:B------:R-:W-:Y:S02]  /*0d70*/  UIADD3.X UR19, URZ, URZ, URZ, UP1, !UPT ;  /* 0x0000003f3f137290 */ /* 0x000fe40008ffe43f */
[----:B------:R-:W-:Y:S01]  /*0d80*/  UIADD3 URZ, UP1, UR11, UR14, URZ ;  /* 0x0000000e0b3f7290 */ /* 0x000fe2000ff3e03f */
[----:B------:R-:W-:-:S03]  /*0d90*/  UMOV UR18, UR15 ;  /* 0x0000000f00127c82 */ /* 0x000fc60008000000 */
[----:B------:R-:W-:-:S12]  /*0da0*/  UIMAD.WIDE.U32.X UR10, UR12, UR21, UR18, UP1 ;  /* 0x000000150c0a72a5 */ /* 0x000fd800088e0412 */
.L_x_10:
[----:B------:R-:W-:Y:S01]  /*0db0*/  USHF.R.U64 UR5, UR10, UR28, UR11 ;  /* 0x0000001c0a057299 */ /* 0x000fe2000800120b */
[----:B------:R-:W-:Y:S01]  /*0dc0*/  I2FP.F32.U32 R0, UR9 ;  /* 0x0000000900007c45 */ /* 0x000fe20008201000 */
[----:B------:R-:W-:Y:S01]  /*0dd0*/  USHF.R.U32.HI UR6, URZ, UR28, UR11 ;  /* 0x0000001c3f067299 */ /* 0x000fe2000801160b */
[----:B-1----:R-:W-:Y:S01]  /*0de0*/  R2UR UR19, R4 ;  /* 0x00000000041372ca */ /* 0x002fe200000e0000 */
[----:B------:R-:W-:Y:S02]  /*0df0*/  UIADD3 UR28, UP1, URZ, -UR5, URZ ;  /* 0x800000053f1c7290 */ /* 0x000fe4000ff3e03f */
[----:B------:R-:W-:Y:S01]  /*0e00*/  FMUL R0, R0, UR31 ;  /* 0x0000001f00007c20 */ /* 0x000fe20008400000 */
[----:B------:R-:W-:Y:S01]  /*0e10*/  ULDC.64 UR10, c[0x0][0x620] ;  /* 0x00018800000a7ab9 */ /* 0x000fe20000000a00 */
[----:B------:R-:W-:Y:S01]  /*0e20*/  UIADD3.X UR6, URZ, ~UR6, URZ, UP1, !UPT ;  /* 0x800000063f067290 */ /* 0x000fe20008ffe43f */
[----:B------:R-:W-:Y:S01]  /*0e30*/  UMOV UR14, UR29 ;  /* 0x0000001d000e7c82 */ /* 0x000fe20008000000 */
[----:B------:R-:W-:-:S02]  /*0e40*/  UMOV UR15, UR30 ;  /* 0x0000001e000f7c82 */ /* 0x000fc40008000000 */
[----:B------:R-:W0:Y:S01]  /*0e50*/  F2I.U32.TRUNC.NTZ R0, R0 ;  /* 0x0000000000007305 */ /* 0x000e22000020f000 */
[----:B------:R-:W-:Y:S02]  /*0e60*/  UIMAD UR6, UR6, UR10, URZ ;  /* 0x0000000a060672a4 */ /* 0x000fe4000f8e023f */
[----:B------:R-:W-:Y:S02]  /*0e70*/  UIMAD.WIDE.U32 UR14, UR28, UR10, UR14 ;  /* 0x0000000a1c0e72a5 */ /* 0x000fe4000f8e000e */
[----:B------:R-:W-:Y:S01]  /*0e80*/  UIMAD UR28, UR28, UR11, UR6 ;  /* 0x0000000b1c1c72a4 */ /* 0x000fe2000f8e0206 */
[----:B------:R-:W-:Y:S01]  /*0e90*/  ULDC UR29, c[0x0][0x618] ;  /* 0x00018600001d7ab9 */ /* 0x000fe20000000800 */
[----:B------:R-:W-:Y:S02]  /*0ea0*/  ULDC UR33, c[0x0][0x658] ;  /* 0x0001960000217ab9 */ /* 0x000fe40000000800 */
[----:B------:R-:W-:Y:S01]  /*0eb0*/  UIADD3 UR28, UR15, UR28, URZ ;  /* 0x0000001c0f1c7290 */ /* 0x000fe2000fffe03f */
[----:B------:R-:W-:Y:S01]  /*0ec0*/  UMOV UR18, 0xffffffff ;  /* 0xffffffff00127882 */ /* 0x000fe20000000000 */
[----:B------:R-:W-:Y:S01]  /*0ed0*/  ULDC.64 UR10, c[0x0][0x640] ;  /* 0x00019000000a7ab9 */ /* 0x000fe20000000a00 */
[----:B------:R-:W-:Y:S01]  /*0ee0*/  USHF.L.U32 UR18, UR18, UR33, URZ ;  /* 0x0000002112127299 */ /* 0x000fe2000800063f */
[----:B------:R-:W-:Y:S01]  /*0ef0*/  ISETP.NE.U32.AND P0, PT, RZ, UR10, PT ;  /* 0x0000000aff007c0c */ /* 0x000fe2000bf05070 */
[----:B------:R-:W-:Y:S01]  /*0f00*/  USHF.R.U64 UR14, UR14, UR29, UR28 ;  /* 0x0000001d0e0e7299 */ /* 0x000fe2000800121c */
[----:B0-----:R-:W-:Y:S01]  /*0f10*/  R2UR UR21, R0 ;  /* 0x00000000001572ca */ /* 0x001fe200000e0000 */
[----:B------:R-:W-:Y:S01]  /*0f20*/  UMOV UR30, 0x1 ;  /* 0x00000001001e7882 */ /* 0x000fe20000000000 */
[----:B------:R-:W-:Y:S01]  /*0f30*/  USHF.R.U32.HI UR28, URZ, UR29, UR28 ;  /* 0x0000001d3f1c7299 */ /* 0x000fe2000801161c */
[----:B------:R-:W-:Y:S01]  /*0f40*/  ISETP.NE.AND.EX P0, PT, RZ, UR11, PT, P0 ;  /* 0x0000000bff007c0c */ /* 0x000fe2000bf05300 */
[----:B------:R-:W-:Y:S01]  /*0f50*/  ULDC UR31, c[0x0][0x608] ;  /* 0x00018200001f7ab9 */ /* 0x000fe20000000800 */
[----:B------:R-:W-:-:S02]  /*0f60*/  USHF.L.U32 UR15, UR30, UR33, URZ ;  /* 0x000000211e0f7299 */ /* 0x000fc4000800063f */
[----:B------:R-:W-:Y:S02]  /*0f70*/  ULOP3.LUT UR30, URZ, UR18, URZ, 0x33, !UPT ;  /* 0x000000123f1e7292 */ /* 0x000fe4000f8e333f */
[----:B------:R-:W-:Y:S02]  /*0f80*/  USHF.R.U64 UR35, UR14, UR31, UR28 ;  /* 0x0000001f0e237299 */ /* 0x000fe4000800121c */
[----:B------:R-:W-:Y:S02]  /*0f90*/  USHF.R.U32.HI UR18, URZ, UR31, UR28 ;  /* 0x0000001f3f127299 */ /* 0x000fe4000801161c */
[----:B------:R-:W-:Y:S02]  /*0fa0*/  UIADD3 UR19, -UR19, URZ, URZ ;  /* 0x0000003f13137290 */ /* 0x000fe4000fffe13f */
[----:B------:R-:W-:Y:S02]  /*0fb0*/  USHF.R.U64 UR36, UR35, UR33, UR18 ;  /* 0x0000002123247299 */ /* 0x000fe40008001212 */
[----:B------:R-:W-:Y:S01]  /*0fc0*/  USHF.R.U32.HI UR31, URZ, UR33, UR18 ;  /* 0x000000213f1f7299 */ /* 0x000fe20008011612 */
[----:B------:R-:W-:Y:S01]  /*0fd0*/  ULDC UR20, c[0x0][0x144] ;  /* 0x0000510000147ab9 */ /* 0x000fe20000000800 */
[----:B------:R-:W-:Y:S01]  /*0fe0*/  ULDC UR6, c[0x0][0x600] ;  /* 0x0001800000067ab9 */ /* 0x000fe20000000800 */
[----:B------:R-:W-:-:S02]  /*0ff0*/  UIMAD UR4, UR20, UR19, UR4 ;  /* 0x00000013140472a4 */ /* 0x000fc4000f8e0204 */
[----:B------:R-:W-:Y:S02]  /*1000*/  UIADD3 UR12, UR6, -0x1, URZ ;  /* 0xffffffff060c7890 */ /* 0x000fe4000fffe03f */
[----:B------:R-:W-:Y:S01]  /*1010*/  UIADD3 UR32, -UR21, URZ, URZ ;  /* 0x0000003f15207290 */ /* 0x000fe2000fffe13f */
[----:B------:R-:W-:Y:S01]  /*1020*/  ULDC UR37, c[0x0][0x148] ;  /* 0x0000520000257ab9 */ /* 0x000fe20000000800 */
[----:B------:R-:W-:Y:S01]  /*1030*/  ULDC UR33, c[0x0][0x648] ;  /* 0x0001920000217ab9 */ /* 0x000fe20000000800 */
[----:B------:R-:W-:Y:S01]  /*1040*/  ULDC UR34, c[0x0][0x638] ;  /* 0x00018e0000227ab9 */ /* 0x000fe20000000800 */
[----:B------:R-:W-:Y:S01]  /*1050*/  UMOV UR18, UR36 ;  /* 0x0000002400127c82 */ /* 0x000fe20008000000 */
[----:B------:R-:W-:Y:S01]  /*1060*/  UMOV UR19, UR31 ;  /* 0x0000001f00137c82 */ /* 0x000fe20008000000 */
[----:B------:R-:W-:Y:S06]  /*1070*/  @!P0 BRA `(.L_x_11) ;  /* 0x0000000000308947 */ /* 0x000fec0003800000 */
[----:B------:R-:W-:Y:S02]  /*1080*/  ULDC UR28, c[0x0][0x64c] ;  /* 0x00019300001c7ab9 */ /* 0x000fe40000000800 */
        /* <DEDUP_REMOVED lines=8> */
[----:B------:R-:W-:-:S07]  /*1110*/  UIMAD.WIDE.U32.X UR10, UR31, UR11, UR28, UP1 ;  /* 0x0000000b1f0a72a5 */ /* 0x000fce00088e041c */
[----:B------:R-:W-:Y:S01]  /*1120*/  UMOV UR18, UR10 ;  /* 0x0000000a00127c82 */ /* 0x000fe20008000000 */
[----:B------:R-:W-:-:S05]  /*1130*/  UMOV UR19, UR11 ;  /* 0x0000000b00137c82 */ /* 0x000fca0008000000 */
.L_x_11:
[----:B------:R-:W-:Y:S01]  /*1140*/  USHF.R.U64 UR10, UR18, UR33, UR19 ;  /* 0x00000021120a7299 */ /* 0x000fe20008001213 */
[----:B------:R-:W-:Y:S01]  /*1150*/  IMAD.U32 R6, RZ, RZ, UR5 ;  /* 0x00000005ff067e24 */ /* 0x000fe2000f8e00ff */
[----:B------:R-:W-:Y:S01]  /*1160*/  @UP2 UIMAD UR4, UR37, UR32, UR9 ;  /* 0x00000020250422a4 */ /* 0x000fe2000f8e0209 */
[----:B------:R-:W-:Y:S01]  /*1170*/  IMAD.MOV.U32 R0, RZ, RZ, 0x1 ;  /* 0x00000001ff007424 */ /* 0x000fe200078e00ff */
[----:B------:R-:W-:Y:S02]  /*1180*/  ULOP3.LUT UR30, UR35, UR30, URZ, 0xc0, !UPT ;  /* 0x0000001e231e7292 */ /* 0x000fe4000f8ec03f */
[----:B------:R-:W-:Y:S01]  /*1190*/  UIADD3 UR9, -UR10, URZ, URZ ;  /* 0x0000003f0a097290 */ /* 0x000fe2000fffe13f */
[----:B------:R0:W-:Y:S01]  /*11a0*/  STL [R1+0x78], R6 ;  /* 0x0000780601007387 */ /* 0x0001e20000100800 */
[----:B------:R-:W-:Y:S02]  /*11b0*/  ULOP3.LUT UR12, UR14, UR12, URZ, 0xc0, !UPT ;  /* 0x0000000c0e0c7292 */ /* 0x000fe4000f8ec03f */
[----:B------:R-:W-:-:S02]  /*11c0*/  UIMAD UR15, UR15, UR10, UR30 ;  /* 0x0000000a0f0f72a4 */ /* 0x000fc4000f8e021e */
[----:B------:R-:W-:Y:S01]  /*11d0*/  UIMAD UR9, UR9, UR34, UR36 ;  /* 0x00000022090972a4 */ /* 0x000fe2000f8e0224 */
[----:B------:R-:W-:Y:S02]  /*11e0*/  ULDC UR10, c[0x0][0x610] ;  /* 0x00018400000a7ab9 */ /* 0x000fe40000000800 */
[----:B------:R-:W-:Y:S02]  /*11f0*/  UIMAD UR4, UR15, UR10, UR4 ;  /* 0x0000000a0f0472a4 */ /* 0x000fe4000f8e0204 */
[----:B------:R-:W-:-:S04]  /*1200*/  UIMAD UR9, UR9, UR6, UR12 ;  /* 0x00000006090972a4 */ /* 0x000fc8000f8e020c */
[----:B------:R-:W-:Y:S02]  /*1210*/  USEL UR6, UR9, UR4, !UP2 ;  /* 0x0000000409067287 */ /* 0x000fe4000d000000 */
[----:B------:R-:W-:-:S04]  /*1220*/  USEL UR4, UR4, UR9, !UP2 ;  /* 0x0000000904047287 */ /* 0x000fc8000d000000 */
[----:B------:R-:W-:Y:S02]  /*1230*/  IMAD.U32 R5, RZ, RZ, UR6 ;  /* 0x00000006ff057e24 */ /* 0x000fe4000f8e00ff */
[----:B------:R-:W-:-:S05]  /*1240*/  IMAD.U32 R4, RZ, RZ, UR4 ;  /* 0x00000004ff047e24 */ /* 0x000fca000f8e00ff */
[----:B------:R0:W-:Y:S04]  /*1250*/  STL [R1+0x84], R4 ;  /* 0x0000840401007387 */ /* 0x0001e80000100800 */
[----:B------:R0:W-:Y:S02]  /*1260*/  STL [R1+0x88], R5 ;  /* 0x0000880501007387 */ /* 0x0001e40000100800 */
.L_x_9:
[----:B------:R-:W-:Y:S02]  /*1270*/  ULDC UR4, c[0x0][0x28c] ;  /* 0x0000a30000047ab9 */ /* 0x000fe40000000800 */
[----:B------:R-:W-:-:S04]  /*1280*/  UIADD3 UR4, UR4, 0x1f, URZ ;  /* 0x0000001f04047890 */ /* 0x000fc8000fffe03f */
[----:B------:R-:W-:-:S04]  /*1290*/  USHF.R.S32.HI UR5, URZ, 0x1f, UR4 ;  /* 0x0000001f3f057899 */ /* 0x000fc80008011404 */
[----:B------:R-:W-:-:S04]  /*12a0*/  ULEA.HI UR5, UR5, UR4, URZ, 0x5 ;  /* 0x0000000405057291 */ /* 0x000fc8000f8f283f */
[----:B------:R-:W-:Y:S01]  /*12b0*/  USHF.R.S32.HI UR14, URZ, 0x5, UR5 ;  /* 0x000000053f0e7899 */ /* 0x000fe20008011405 */
[----:B------:R-:W-:Y:S11]  /*12c0*/  @!P1 BRA `(.L_x_12) ;  /* 0x000000d800c09947 */ /* 0x000ff60003800000 */
[----:B------:R-:W-:-:S06]  /*12d0*/  UISETP.GT.U32.AND UP1, UPT, UR16, 0x1, UPT ;  /* 0x000000011000788c */ /* 0x000fcc000bf24070 */
[----:B------:R-:W-:-:S13]  /*12e0*/  PLOP3.LUT P0, PT, PT, PT, UP1, 0x80, 0x0 ;  /* 0x000000000000781c */ /* 0x000fda0003f0f018 */
[----:B------:R-:W-:Y:S05]  /*12f0*/  @P0 EXIT ;  /* 0x000000000000094d */ /* 0x000fea0003800000 */
.L_x_13:
[----:B------:R-:W-:-:S08]  /*1300*/  NOP ;  /* 0x0000000000007918 */ /* 0x000fd00000000000 */
[----:B------:R-:W2:Y:S02]  /*1310*/  USETMAXREG.TRY_ALLOC.CTAPOOL UP1, 0xe8 ;  /* 0x000000e8000079c8 */ /* 0x000ea40008020600 */
[----:B--2---:R-:W-:-:S13]  /*1320*/  PLOP3.LUT P0, PT, PT, PT, UP1, 0x80, 0x0 ;  /* 0x000000000000781c */ /* 0x004fda0003f0f018 */
[----:B------:R-:W-:Y:S05]  /*1330*/  @!P0 BRA `(.L_x_13) ;  /* 0xfffffffc00f08947 */ /* 0x000fea000383ffff */
[----:B------:R-:W-:-:S13]  /*1340*/  LOP3.LUT P0, RZ, R0, 0xff, RZ, 0xc0, !PT ;  /* 0x000000ff00ff7812 */ /* 0x000fda000780c0ff */
[----:B------:R-:W-:Y:S05]  /*1350*/  @!P0 EXIT ;  /* 0x000000000000894d */ /* 0x000fea0003800000 */
[----:B------:R-:W2:Y:S01]  /*1360*/  S2UR UR4, SR_CgaCtaId ;  /* 0x00000000000479c3 */ /* 0x000ea20000008800 */
[----:B------:R-:W-:Y:S01]  /*1370*/  SHF.R.S32.HI R0, RZ, 0x1f, R3 ;  /* 0x0000001fff007819 */ /* 0x000fe20000011403 */
[----:B------:R-:W-:Y:S01]  /*1380*/  UIADD3 UR6, UR17, -0x1, URZ ;  /* 0xffffffff11067890 */ /* 0x000fe2000fffe03f */
[----:B------:R-:W-:Y:S02]  /*1390*/  UMOV UR16, 0x400 ;  /* 0x0000040000107882 */ /* 0x000fe40000000000 */
[CC--:B------:R-:W-:Y:S01]  /*13a0*/  LEA.HI R2, R0.reuse, R3.reuse, RZ, 0x2 ;  /* 0x0000000300027211 */ /* 0x0c0fe200078f10ff */
[----:B------:R-:W-:Y:S01]  /*13b0*/  USHF.R.U32.HI UR5, URZ, 0x2, UR14 ;  /* 0x000000023f057899 */ /* 0x000fe2000801160e */
[----:B------:R-:W-:Y:S01]  /*13c0*/  LEA.HI R0, R0, R3, RZ, 0x5 ;  /* 0x0000000300007211 */ /* 0x000fe200078f28ff */
[----:B------:R-:W-:Y:S01]  /*13d0*/  UISETP.LT.AND UP1, UPT, UR14, 0x1, UPT ;  /* 0x000000010e00788c */ /* 0x000fe2000bf21270 */
[--C-:B01----:R-:W-:Y:S01]  /*13e0*/  SHF.R.S32.HI R4, RZ, 0x2, R2.reuse ;  /* 0x00000002ff047819 */ /* 0x103fe20000011402 */
[----:B------:R-:W-:Y:S01]  /*13f0*/  ULOP3.LUT UR15, UR14, 0x3, URZ, 0xc0, !UPT ;  /* 0x000000030e0f7892 */ /* 0x000fe2000f8ec03f */
[----:B------:R-:W-:Y:S01]  /*1400*/  SHF.R.S32.HI R5, RZ, 0x1f, R2 ;  /* 0x0000001fff057819 */ /* 0x000fe20000011402 */
[----:B------:R-:W-:-:S02]  /*1410*/  ULOP3.LUT UR5, UR5, 0x1, URZ, 0xc0, !UPT ;  /* 0x0000000105057892 */ /* 0x000fc4000f8ec03f */
[----:B------:R-:W-:Y:S01]  /*1420*/  USEL UR12, UR14, 0x1, UP1 ;  /* 0x000000010e0c7887 */ /* 0x000fe20008800000 */
[----:B------:R-:W-:Y:S01]  /*1430*/  LEA.HI R5, R5, R4, RZ, 0x3 ;  /* 0x0000000405057211 */ /* 0x000fe200078f18ff */
[----:B------:R-:W-:Y:S02]  /*1440*/  USEL UR15, UR15, URZ, !UP0 ;  /* 0x0000003f0f0f7287 */ /* 0x000fe4000c000000 */
[----:B------:R-:W-:Y:S01]  /*1450*/  UISETP.NE.AND UP1, UPT, UR6, URZ, UPT ;  /* 0x0000003f0600728c */ /* 0x000fe2000bf25270 */
[----:B------:R-:W-:Y:S01]  /*1460*/  LOP3.LUT R5, R5, 0xfffffff8, RZ, 0xc0, !PT ;  /* 0xfffffff805057812 */ /* 0x000fe200078ec0ff */
[----:B------:R-:W-:Y:S02]  /*1470*/  UISETP.EQ.U32.AND UP0, UPT, UR5, 0x1, !UP0 ;  /* 0x000000010500788c */ /* 0x000fe4000c702070 */
[----:B------:R-:W-:Y:S02]  /*1480*/  ULOP3.LUT UR38, UR13, 0x1, URZ, 0xfc, !UPT ;  /* 0x000000010d267892 */ /* 0x000fe4000f8efc3f */
[----:B--2---:R-:W-:Y:S01]  /*1490*/  ULEA UR16, UR4, UR16, 0x18 ;  /* 0x0000001004107291 */ /* 0x004fe2000f8ec03f */
[----:B------:R-:W-:Y:S01]  /*14a0*/  IMAD.IADD R2, R4, 0x1, -R5 ;  /* 0x0000000104027824 */ /* 0x000fe200078e0a05 */
[----:B------:R-:W-:Y:S01]  /*14b0*/  USHF.L.U32 UR4, UR6, 0x3, URZ ;  /* 0x0000000306047899 */ /* 0x000fe2000800063f */
[----:B------:R-:W-:Y:S01]  /*14c0*/  SHF.R.S32.HI R5, RZ, 0x5, R0 ;  /* 0x00000005ff057819 */ /* 0x000fe20000011400 */
[----:B------:R-:W-:-:S02]  /*14d0*/  UIADD3 UR36, UR16, 0x50, URZ ;  /* 0x0000005010247890 */ /* 0x000fc4000fffe03f */
[----:B------:R-:W-:Y:S01]  /*14e0*/  ULOP3.LUT UR4, UR4, 0x8, URZ, 0xc0, !UPT ;  /* 0x0000000804047892 */ /* 0x000fe2000f8ec03f */
[--C-:B------:R-:W-:Y:S01]  /*14f0*/  SHF.R.S32.HI R3, RZ, 0x1f, R2.reuse ;  /* 0x0000001fff037819 */ /* 0x100fe20000011402 */
[C-C-:B------:R-:W-:Y:S01]  /*1500*/  IMAD R0, R5.reuse, -0x10, -R2.reuse ;  /* 0xfffffff005007824 */ /* 0x140fe200078e0a02 */
[----:B------:R-:W-:Y:S02]  /*1510*/  USHF.L.U32 UR37, UR14, 0x1, URZ ;  /* 0x000000010e257899 */ /* 0x000fe4000800063f */
[----:B------:R-:W-:Y:S01]  /*1520*/  ULOP3.LUT UR39, UR4, 0x8, URZ, 0x3c, !UPT ;  /* 0x0000000804277892 */ /* 0x000fe2000f8e3c3f */
[----:B------:R-:W-:Y:S01]  /*1530*/  IMAD.WIDE R2, R5, 0x10, R2 ;  /* 0x0000001005027825 */ /* 0x000fe200078e0202 */
[----:B------:R-:W-:Y:S02]  /*1540*/  ULOP3.LUT UR20, UR4, 0x18, URZ, 0x3c, !UPT ;  /* 0x0000001804147892 */ /* 0x000fe4000f8e3c3f */
[----:B------:R-:W-:Y:S01]  /*1550*/  UIADD3 UR12, -UR12, UR14, URZ ;  /* 0x0000000e0c0c7290 */ /* 0x000fe2000fffe13f */
[----:B------:R-:W-:Y:S01]  /*1560*/  ULDC UR4, c[0x0][0x284] ;  /* 0x0000a10000047ab9 */ /* 0x000fe20000000800 */
[----:B------:R-:W-:Y:S01]  /*1570*/  USEL UR35, URZ, 0x1, UP1 ;  /* 0x000000013f237887 */ /* 0x000fe20008800000 */
[----:B------:R-:W-:Y:S01]  /*1580*/  VIADD R0, R0, UR4 ;  /* 0x0000000400007c36 */ /* 0x000fe20008000000 */
[----:B------:R-:W-:-:S02]  /*1590*/  ULEA UR17, UR17, UR36, 0x3 ;  /* 0x0000002411117291 */ /* 0x000fc4000f8e183f */
[----:B------:R-:W-:Y:S02]  /*15a0*/  USEL UR21, URZ, 0x1, !UP0 ;  /* 0x000000013f157887 */ /* 0x000fe4000c000000 */
[----:B------:R0:W-:Y:S04]  /*15b0*/  STL [R1+0x8c], R0 ;  /* 0x00008c0001007387 */ /* 0x0001e80000100800 */
[----:B------:R0:W-:Y:S06]  /*15c0*/  STL.64 [R1+0x90], R2 ;  /* 0x0000900201007387 */ /* 0x0001ec0000100a00 */
.L_x_296:
[----:B0-----:R-:W-:Y:S01]  /*15d0*/  IMAD.U32 R0, RZ, RZ, UR35 ;  /* 0x00000023ff007e24 */ /* 0x001fe2000f8e00ff */
[----:B--2---:R-:W0:Y:S01]  /*15e0*/  LDC R2, c[0x0][0x28c] ;  /* 0x0000a300ff027b82 */ /* 0x004e220000000800 */
[----:B------:R-:W-:Y:S01]  /*15f0*/  UMOV UR4, URZ ;  /* 0x0000003f00047c82 */ /* 0x000fe20008000000 */
[----:B------:R-:W-:Y:S02]  /*1600*/  UMOV UR18, UR15 ;  /* 0x0000000f00127c82 */ /* 0x000fe40008000000 */
[----:B------:R-:W-:-:S04]  /*1610*/  SHF.L.U32 R0, R0, 0x1f, RZ ;  /* 0x0000001f00007819 */ /* 0x000fc800000006ff */
[----:B-1----:R-:W1:Y:S01]  /*1620*/  SYNCS.PHASECHK.TRANS64.TRYWAIT P0, [UR17+-0x8], R0 ;  /* 0xfffff800ff0075a7 */ /* 0x002e620008000151 */
[----:B0-----:R-:W-:Y:S01]  /*1630*/  ISETP.GE.AND P1, PT, R2, 0x1, PT ;  /* 0x000000010200780c */ /* 0x001fe20003f26270 */
[----:B-1--4-:R-:W-:-:S12]  /*1640*/  @!P0 BRA `(.L_x_14) ;  /* 0x000000e800108947 */ /* 0x012fd80003800000 */
.L_x_318:
[----:B------:R1:W-:Y:S01]  /*1650*/  STL [R1+0x74], RZ ;  /* 0x000074ff01007387 */ /* 0x0003e20000100800 */
[----:B------:R-:W-:Y:S01]  /*1660*/  UMOV UR5, URZ ;  /* 0x0000003f00057c82 */ /* 0x000fe20008000000 */
[----:B------:R-:W-:Y:S01]  /*1670*/  UMOV UR6, URZ ;  /* 0x0000003f00067c82 */ /* 0x000fe20008000000 */
[----:B0-----:R-:W-:Y:S01]  /*1680*/  IMAD.MOV.U32 R0, RZ, RZ, RZ ;  /* 0x000000ffff007224 */ /* 0x001fe200078e00ff */
[----:B------:R1:W-:Y:S01]  /*1690*/  STL [R1+0x70], RZ ;  /* 0x000070ff01007387 */ /* 0x0003e20000100800 */
[----:B------:R-:W-:Y:S02]  /*16a0*/  CS2R R2, SRZ ;  /* 0x0000000000027805 */ /* 0x000fe4000001ff00 */
[----:B------:R-:W-:Y:S02]  /*16b0*/  CS2R R4, SRZ ;  /* 0x0000000000047805 */ /* 0x000fe4000001ff00 */
[----:B------:R-:W-:Y:S01]  /*16c0*/  CS2R R6, SRZ ;  /* 0x0000000000067805 */ /* 0x000fe2000001ff00 */
[----:B------:R1:W-:Y:S01]  /*16d0*/  STL [R1+0x6c], RZ ;  /* 0x00006cff01007387 */ /* 0x0003e20000100800 */
[----:B------:R-:W-:-:S02]  /*16e0*/  CS2R R8, SRZ ;  /* 0x0000000000087805 */ /* 0x000fc4000001ff00 */
[----:B------:R-:W-:Y:S02]  /*16f0*/  CS2R R10, SRZ ;  /* 0x00000000000a7805 */ /* 0x000fe4000001ff00 */
[----:B------:R-:W-:Y:S01]  /*1700*/  CS2R R12, SRZ ;  /* 0x00000000000c7805 */ /* 0x000fe2000001ff00 */
        /* <DEDUP_REMOVED lines=57> */
[----:B------:R-:W-:Y:S01]  /*1aa0*/  IMAD.MOV.U32 R226, RZ, RZ, RZ ;  /* 0x000000ffffe27224 */ /* 0x000fe200078e00ff */
[----:B------:R-:W-:Y:S01]  /*1ab0*/  CS2R R24, SRZ ;  /* 0x0000000000187805 */ /* 0x000fe2000001ff00 */
[----:B------:R-:W-:Y:S01]  /*1ac0*/  IMAD.U32 R227, RZ, RZ, UR21 ;  /* 0x00000015ffe37e24 */ /* 0x000fe2000f8e00ff */
[----:B------:R1:W-:Y:S01]  /*1ad0*/  STL [R1+0x2c], RZ ;  /* 0x00002cff01007387 */ /* 0x0003e20000100800 */
[----:B------:R-:W-:Y:S02]  /*1ae0*/  CS2R R26, SRZ ;  /* 0x00000000001a7805 */ /* 0x000fe4000001ff00 */
[----:B------:R-:W-:-:S02]  /*1af0*/  CS2R R28, SRZ ;  /* 0x00000000001c7805 */ /* 0x000fc4000001ff00 */
[----:B------:R-:W-:Y:S01]  /*1b00*/  CS2R R30, SRZ ;  /* 0x00000000001e7805 */ /* 0x000fe2000001ff00 */
[----:B------:R1:W-:Y:S01]  /*1b10*/  STL [R1+0x28], RZ ;  /* 0x000028ff01007387 */ /* 0x0003e20000100800 */
[----:B------:R-:W-:Y:S02]  /*1b20*/  CS2R R32, SRZ ;  /* 0x0000000000207805 */ /* 0x000fe4000001ff00 */
[----:B------:R-:W-:Y:S02]  /*1b30*/  CS2R R34, SRZ ;  /* 0x0000000000227805 */ /* 0x000fe4000001ff00 */
[----:B------:R-:W-:Y:S01]  /*1b40*/  CS2R R36, SRZ ;  /* 0x0000000000247805 */ /* 0x000fe2000001ff00 */
        /* <DEDUP_REMOVED lines=36> */
[----:B------:R1:W-:Y:S01]  /*1d90*/  STL [R1], RZ ;  /* 0x000000ff01007387 */ /* 0x0003e20000100800 */
[----:B------:R-:W-:Y:S02]  /*1da0*/  CS2R R92, SRZ ;  /* 0x00000000005c7805 */ /* 0x000fe4000001ff00 */
[----:B------:R-:W-:Y:S02]  /*1db0*/  CS2R R94, SRZ ;  /* 0x00000000005e7805 */ /* 0x000fe4000001ff00 */
[----:B------:R-:W-:Y:S02]  /*1dc0*/  CS2R R96, SRZ ;  /* 0x0000000000607805 */ /* 0x000fe4000001ff00 */
[----:B------:R-:W-:Y:S02]  /*1dd0*/  CS2R R98, SRZ ;  /* 0x0000000000627805 */ /* 0x000fe4000001ff00 */
[----:B------:R-:W-:-:S02]  /*1de0*/  CS2R R100, SRZ ;  /* 0x0000000000647805 */ /* 0x000fc4000001ff00 */
[----:B------:R-:W-:Y:S02]  /*1df0*/  CS2R R102, SRZ ;  /* 0x0000000000667805 */ /* 0x000fe4000001ff00 */
        /* <DEDUP_REMOVED lines=23> */
[----:B------:R-:W-:Y:S01]  /*1f70*/  CS2R R150, SRZ ;  /* 0x0000000000967805 */ /* 0x000fe2000001ff00 */
[----:B-1----:R-:W-:Y:S06]  /*1f80*/  @!P1 BRA `(.L_x_15) ;  /* 0x0000001000609947 */ /* 0x002fec0003800000 */
[----:B------:R-:W-:-:S06]  /*1f90*/  UISETP.NE.AND UP0, UPT, UR38, 0x3, UPT ;  /* 0x000000032600788c */ /* 0x000fcc000bf05270 */
[----:B------:R-:W-:-:S13]  /*1fa0*/  PLOP3.LUT P1, PT, PT, PT, UP0, 0x80, 0x0 ;  /* 0x000000000000781c */ /* 0x000fda0003f2f008 */
[----:B------:R-:W-:Y:S05]  /*1fb0*/  @!P1 BRA `(.L_x_16) ;  /* 0x0000000000049947 */ /* 0x000fea0003800000 */
[----:B------:R-:W-:Y:S01]  /*1fc0*/  BPT.TRAP 0x1 ;  /* 0x000000040000795c */ /* 0x000fe20000300000 */
.L_x_16:
[----:B------:R-:W-:Y:S01]  /*1fd0*/  ULEA UR4, UR15, UR16, 0x3 ;  /* 0x000000100f047291 */ /* 0x000fe2000f8e183f */
[----:B------:R-:W-:-:S05]  /*1fe0*/  IMAD.U32 R0, RZ, RZ, UR21 ;  /* 0x00000015ff007e24 */ /* 0x000fca000f8e00ff */
[----:B------:R-:W-:-:S04]  /*1ff0*/  SHF.L.U32 R0, R0, 0x1f, RZ ;  /* 0x0000001f00007819 */ /* 0x000fc800000006ff */
[----:B------:R0:W1:Y:S01]  /*2000*/  SYNCS.PHASECHK.TRANS64.TRYWAIT P0, [UR4], R0 ;  /* 0x00000000ff0075a7 */ /* 0x0000620008000144 */
[----:B------:R-:W-:Y:S05]  /*2010*/  @!P1 BRA `(.L_x_17) ;  /* 0x0000000000049947 */ /* 0x000fea0003800000 */
[----:B------:R-:W-:Y:S01]  /*2020*/  BPT.TRAP 0x1 ;  /* 0x000000040000795c */ /* 0x000fe20000300000 */
.L_x_17:
[----:B-1----:R-:W-:Y:S05]  /*2030*/  @P0 BRA `(.L_x_18) ;  /* 0x0000000000080947 */ /* 0x002fea0003800000 */
[----:B------:R-:W1:Y:S02]  /*2040*/  SYNCS.PHASECHK.TRANS64.TRYWAIT P0, [UR4], R0 ;  /* 0x00000000ff0075a7 */ /* 0x000e640008000144 */
[----:B-1----:R-:W-:Y:S05]  /*2050*/  @!P0 BRA `(.L_x_19) ;  /* 0x000000dc00a48947 */ /* 0x002fea0003800000 */
.L_x_18:
[----:B------:R2:W-:Y:S01]  /*2060*/  STL [R1+0x74], RZ ;  /* 0x000074ff01007387 */ /* 0x0005e20000100800 */
[----:B------:R-:W-:Y:S01]  /*2070*/  UIADD3 UR5, UR16, 0x2180, URZ ;  /* 0x0000218010057890 */ /* 0x000fe2000fffe03f */
[----:B------:R-:W-:Y:S01]  /*2080*/  WARPGROUP.ARRIVE ;  /* 0x00000000000079c5 */ /* 0x000fe20000000000 */
[----:B------:R-:W-:Y:S01]  /*2090*/  UIADD3 UR4, UR16, 0x180, URZ ;  /* 0x0000018010047890 */ /* 0x000fe2000fffe03f */
[----:B------:R2:W-:Y:S01]  /*20a0*/  STL [R1+0x70], RZ ;  /* 0x000070ff01007387 */ /* 0x0005e20000100800 */
[----:B------:R-:W-:Y:S01]  /*20b0*/  USHF.R.U32.HI UR5, URZ, 0x4, UR5 ;  /* 0x000000043f057899 */ /* 0x000fe20008011605 */
[----:B01----:R-:W-:Y:S01]  /*20c0*/  IMAD.MOV.U32 R0, RZ, RZ, RZ ;  /* 0x000000ffff007224 */ /* 0x003fe200078e00ff */
[----:B------:R-:W-:Y:S01]  /*20d0*/  USHF.R.U32.HI UR4, URZ, 0x4, UR4 ;  /* 0x000000043f047899 */ /* 0x000fe20008011604 */
[----:B------:R2:W-:Y:S01]  /*20e0*/  STL [R1+0x6c], RZ ;  /* 0x00006cff01007387 */ /* 0x0005e20000100800 */
[----:B------:R-:W-:Y:S01]  /*20f0*/  ULOP3.LUT UR5, UR5, 0x3fff, URZ, 0xc0, !UPT ;  /* 0x00003fff05057892 */ /* 0x000fe2000f8ec03f */
[----:B------:R-:W-:Y:S01]  /*2100*/  CS2R R2, SRZ ;  /* 0x0000000000027805 */ /* 0x000fe2000001ff00 */
[----:B------:R-:W-:Y:S01]  /*2110*/  ULOP3.LUT UR4, UR4, 0x3fff, URZ, 0xc0, !UPT ;  /* 0x00003fff04047892 */ /* 0x000fe2000f8ec03f */
[----:B------:R2:W-:Y:S01]  /*2120*/  STL [R1+0x68], RZ ;  /* 0x000068ff01007387 */ /* 0x0005e20000100800 */
[----:B------:R-:W-:Y:S01]  /*2130*/  ULOP3.LUT UR5, UR5, 0x10000, URZ, 0xfc, !UPT ;  /* 0x0001000005057892 */ /* 0x000fe2000f8efc3f */
[----:B------:R-:W-:Y:S01]  /*2140*/  CS2R R4, SRZ ;  /* 0x0000000000047805 */ /* 0x000fe2000001ff00 */
[----:B------:R-:W-:Y:S01]  /*2150*/  ULOP3.LUT UR4, UR4, 0x10000, URZ, 0xfc, !UPT ;  /* 0x0001000004047892 */ /* 0x000fe2000f8efc3f */
[----:B------:R2:W-:Y:S01]  /*2160*/  STL [R1+0x64], RZ ;  /* 0x000064ff01007387 */ /* 0x0005e20000100800 */
[----:B------:R-:W-:Y:S01]  /*2170*/  ULEA UR10, UR15, UR5, 0x9 ;  /* 0x000000050f0a7291 */ /* 0x000fe2000f8e483f */
[----:B------:R-:W-:Y:S01]  /*2180*/  CS2R R6, SRZ ;  /* 0x0000000000067805 */ /* 0x000fe2000001ff00 */
[----:B------:R-:W-:Y:S01]  /*2190*/  ULEA UR8, UR15, UR4, 0x7 ;  /* 0x000000040f087291 */ /* 0x000fe2000f8e383f */
[----:B------:R2:W-:Y:S01]  /*21a0*/  STL [R1+0x60], RZ ;  /* 0x000060ff01007387 */ /* 0x0005e20000100800 */
[----:B------:R-:W-:Y:S01]  /*21b0*/  ULDC UR5, c[0x0][0x50c] ;  /* 0x0001430000057ab9 */ /* 0x000fe20000000800 */
[----:B------:R-:W-:Y:S01]  /*21c0*/  UMOV UR9, 0xc0000010 ;  /* 0xc000001000097882 */ /* 0x000fe20000000000 */
[----:B------:R-:W-:Y:S01]  /*21d0*/  UISETP.NE.AND UP0, UPT, UR5, 0x1, UPT ;  /* 0x000000010500788c */ /* 0x000fe2000bf05270 */
[----:B------:R2:W-:Y:S01]  /*21e0*/  STL [R1+0x5c], RZ ;  /* 0x00005cff01007387 */ /* 0x0005e20000100800 */
[----:B------:R-:W-:Y:S01]  /*21f0*/  UMOV UR11, 0xc0000010 ;  /* 0xc0000010000b7882 */ /* 0x000fe20000000000 */
[----:B------:R-:W-:Y:S01]  /*2200*/  UMOV UR4, 0x1 ;  /* 0x0000000100047882 */ /* 0x000fe20000000000 */
[----:B------:R-:W-:Y:S01]  /*2210*/  USEL UR5, URZ, 0x1, UP0 ;  /* 0x000000013f057887 */ /* 0x000fe20008000000 */
[----:B------:R2:W-:Y:S01]  /*2220*/  STL [R1+0x58], RZ ;  /* 0x000058ff01007387 */ /* 0x0005e20000100800 */
[----:B------:R-:W-:Y:S01]  /*2230*/  QGMMA.64x256x32.F32.E5M2.E5M2 R24, gdesc[UR8], RZ, !UPT, gsb0 ;  /* 0x03e00000081879f3 */ /* 0x000fe2000c0038ff */
[----:B------:R-:W-:-:S02]  /*2240*/  CS2R R8, SRZ ;  /* 0x0000000000087805 */ /* 0x000fc4000001ff00 */
[----:B------:R-:W-:Y:S01]  /*2250*/  CS2R R10, SRZ ;  /* 0x00000000000a7805 */ /* 0x000fe2000001ff00 */
[----:B------:R2:W-:Y:S01]  /*2260*/  STL [R1+0x54], RZ ;  /* 0x000054ff01007387 */ /* 0x0005e20000100800 */
[----:B------:R-:W-:Y:S02]  /*2270*/  ISETP.NE.AND P0, PT, RZ, UR5, PT ;  /* 0x00000005ff007c0c */ /* 0x000fe4000bf05270 */
        /* <DEDUP_REMOVED lines=56> */
[----:B------:R-:W-:Y:S01]  /*2600*/  CS2R R224, SRZ ;  /* 0x0000000000e07805 */ /* 0x000fe2000001ff00 */
[----:B------:R-:W-:Y:S01]  /*2610*/  IMAD.MOV.U32 R226, RZ, RZ, RZ ;  /* 0x000000ffffe27224 */ /* 0x000fe200078e00ff */
[----:B------:R2:W-:Y:S04]  /*2620*/  STL [R1+0x18], RZ ;  /* 0x000018ff01007387 */ /* 0x0005e80000100800 */
[----:B------:R2:W-:Y:S04]  /*2630*/  STL [R1+0x14], RZ ;  /* 0x000014ff01007387 */ /* 0x0005e80000100800 */
[----:B------:R2:W-:Y:S04]  /*2640*/  STL [R1+0x10], RZ ;  /* 0x000010ff01007387 */ /* 0x0005e80000100800 */
[----:B------:R2:W-:Y:S04]  /*2650*/  STL [R1+0xc], RZ ;  /* 0x00000cff01007387 */ /* 0x0005e80000100800 */
[----:B------:R2:W-:Y:S04]  /*2660*/  STL [R1+0x8], RZ ;  /* 0x000008ff01007387 */ /* 0x0005e80000100800 */
[----:B------:R2:W-:Y:S04]  /*2670*/  STL [R1+0x4], RZ ;  /* 0x000004ff01007387 */ /* 0x0005e80000100800 */
[----:B------:R2:W-:Y:S01]  /*2680*/  STL [R1], RZ ;  /* 0x000000ff01007387 */ /* 0x0005e20000100800 */
[----:B------:R-:W-:Y:S05]  /*2690*/  @!P0 BRA `(.L_x_20) ;  /* 0x0000000800808947 */ /* 0x000fea0003800000 */
[----:B------:R-:W-:Y:S02]  /*26a0*/  WARPGROUP.DEPBAR.LE gsb0, 0x0 ;  /* 0x00008000000079c5 */ /* 0x000fe40000010000 */
[----:B------:R-:W-:-:S01]  /*26b0*/  FADD R227, RZ, R122 ;  /* 0x0000007affe37221 */ /* 0x000fc20000000000 */
[----:B------:R-:W-:Y:S01]  /*26c0*/  FADD R226, RZ, R24 ;  /* 0x00000018ffe27221 */ /* 0x000fe20000000000 */
[----:B------:R-:W-:-:S01]  /*26d0*/  FADD R225, RZ, R25 ;  /* 0x00000019ffe17221 */ /* 0x000fc20000000000 */
[----:B------:R-:W-:Y:S01]  /*26e0*/  FADD R224, RZ, R26 ;  /* 0x0000001affe07221 */ /* 0x000fe20000000000 */
[----:B------:R-:W-:-:S01]  /*26f0*/  FADD R223, RZ, R27 ;  /* 0x0000001bffdf7221 */ /* 0x000fc20000000000 */
[----:B------:R0:W-:Y:S01]  /*2700*/  STL [R1], R227 ;  /* 0x000000e301007387 */ /* 0x0001e20000100800 */
[----:B------:R-:W-:-:S01]  /*2710*/  FADD R222, RZ, R28 ;  /* 0x0000001cffde7221 */ /* 0x000fc20000000000 */
[----:B------:R-:W-:Y:S01]  /*2720*/  FADD R221, RZ, R29 ;  /* 0x0000001dffdd7221 */ /* 0x000fe20000000000 */
[----:B------:R-:W-:-:S01]  /*2730*/  FADD R220, RZ, R30 ;  /* 0x0000001effdc7221 */ /* 0x000fc20000000000 */
[----:B------:R-:W-:Y:S01]  /*2740*/  FADD R219, RZ, R31 ;  /* 0x0000001fffdb7221 */ /* 0x000fe20000000000 */
[----:B------:R-:W-:-:S01]  /*2750*/  FADD R218, RZ, R32 ;  /* 0x00000020ffda7221 */ /* 0x000fc20000000000 */
[----:B------:R-:W-:Y:S01]  /*2760*/  FADD R217, RZ, R33 ;  /* 0x00000021ffd97221 */ /* 0x000fe20000000000 */
[----:B------:R-:W-:-:S01]  /*2770*/  FADD R216, RZ, R34 ;  /* 0x00000022ffd87221 */ /* 0x000fc20000000000 */
[----:B------:R-:W-:Y:S01]  /*2780*/  FADD R215, RZ, R35 ;  /* 0x00000023ffd77221 */ /* 0x000fe20000000000 */
[----:B------:R-:W-:-:S01]  /*2790*/  FADD R214, RZ, R36 ;  /* 0x00000024ffd67221 */ /* 0x000fc20000000000 */
[----:B0-----:R-:W-:Y:S01]  /*27a0*/  FADD R227, RZ, R123 ;  /* 0x0000007bffe37221 */ /* 0x001fe20000000000 */
[----:B------:R-:W-:-:S01]  /*27b0*/  FADD R213, RZ, R37 ;  /* 0x00000025ffd57221 */ /* 0x000fc20000000000 */
[----:B------:R-:W-:Y:S01]  /*27c0*/  FADD R212, RZ, R38 ;  /* 0x00000026ffd47221 */ /* 0x000fe20000000000 */
[----:B------:R-:W-:-:S01]  /*27d0*/  FADD R211, RZ, R39 ;  /* 0x00000027ffd37221 */ /* 0x000fc20000000000 */
[----:B------:R-:W-:Y:S01]  /*27e0*/  FADD R210, RZ, R40 ;  /* 0x00000028ffd27221 */ /* 0x000fe20000000000 */
[----:B------:R0:W-:Y:S01]  /*27f0*/  STL [R1+0x4], R227 ;  /* 0x000004e301007387 */ /* 0x0001e20000100800 */
        /* <DEDUP_REMOVED lines=93> */
[----:B------:R-:W-:Y:S01]  /*2dd0*/  UMOV UR4, URZ ;  /* 0x0000003f00047c82 */ /* 0x000fe20008000000 */
[----:B0-----:R-:W-:-:S05]  /*2de0*/  FADD R227, RZ, R130 ;  /* 0x00000082ffe37221 */ /* 0x001fca0000000000 */
[----:B------:R0:W-:Y:S02]  /*2df0*/  STL [R1+0x20], R227 ;  /* 0x000020e301007387 */ /* 0x0001e40000100800 */
        /* <DEDUP_REMOVED lines=42> */
.L_x_20:
[----:B------:R-:W-:-:S04]  /*30a0*/  UIADD3 UR18, UR15, 0x1, URZ ;  /* 0x000000010f127890 */ /* 0x000fc8000fffe03f */
[----:B------:R-:W-:-:S04]  /*30b0*/  UISETP.NE.AND UP0, UPT, UR18, 0x4, UPT ;  /* 0x000000041200788c */ /* 0x000fc8000bf05270 */
[----:B------:R-:W-:Y:S02]  /*30c0*/  USEL UR6, URZ, 0x1, UP0 ;  /* 0x000000013f067887 */ /* 0x000fe40008000000 */
[----:B------:R-:W-:Y:S02]  /*30d0*/  USEL UR18, UR18, URZ, UP0 ;  /* 0x0000003f12127287 */ /* 0x000fe40008000000 */
[----:B------:R-:W-:-:S06]  /*30e0*/  ULOP3.LUT UR6, UR21, UR6, URZ, 0x3c, !UPT ;  /* 0x0000000615067292 */ /* 0x000fcc000f8e3c3f */
[----:B0-----:R-:W-:Y:S01]  /*30f0*/  IMAD.U32 R227, RZ, RZ, UR6 ;  /* 0x00000006ffe37e24 */ /* 0x001fe2000f8e00ff */
[----:B------:R-:W-:-:S06]  /*3100*/  UMOV UR6, 0x1 ;  /* 0x0000000100067882 */ /* 0x000fcc0000000000 */
.L_x_15:
[----:B------:R-:W-:-:S06]  /*3110*/  UISETP.GE.AND UP0, UPT, UR12, 0x1, UPT ;  /* 0x000000010c00788c */ /* 0x000fcc000bf06270 */
[----:B------:R-:W-:-:S13]  /*3120*/  PLOP3.LUT P0, PT, PT, PT, UP0, 0x80, 0x0 ;  /* 0x000000000000781c */ /* 0x000fda0003f0f008 */
[----:B------:R-:W-:Y:S05]  /*3130*/  @!P0 BRA `(.L_x_21) ;  /* 0x0000001000708947 */ /* 0x000fea0003800000 */
[----:B------:R-:W-:Y:S01]  /*3140*/  IMAD.U32 R228, RZ, RZ, UR12 ;  /* 0x0000000cffe47e24 */ /* 0x000fe2000f8e00ff */
[----:B------:R-:W-:Y:S01]  /*3150*/  UMOV UR19, UR15 ;  /* 0x0000000f00137c82 */ /* 0x000fe20008000000 */
[----:B------:R-:W-:-:S05]  /*3160*/  ULDC UR28, c[0x0][0x50c] ;  /* 0x00014300001c7ab9 */ /* 0x000fca0000000800 */
.L_x_29:
[----:B------:R-:W-:-:S06]  /*3170*/  UISETP.NE.AND UP0, UPT, UR38, 0x3, UPT ;  /* 0x000000032600788c */ /* 0x000fcc000bf05270 */
[----:B------:R-:W-:-:S13]  /*3180*/  PLOP3.LUT P1, PT, PT, PT, UP0, 0x80, 0x0 ;  /* 0x000000000000781c */ /* 0x000fda0003f2f008 */
[----:B01----:R-:W-:Y:S05]  /*3190*/  @!P1 BRA `(.L_x_22) ;  /* 0x0000000000049947 */ /* 0x003fea0003800000 */
[----:B------:R-:W-:Y:S01]  /*31a0*/  BPT.TRAP 0x1 ;  /* 0x000000040000795c */ /* 0x000fe20000300000 */
.L_x_22:
[----:B------:R-:W-:Y:S01]  /*31b0*/  ULEA UR8, UR18, UR16, 0x3 ;  /* 0x0000001012087291 */ /* 0x000fe2000f8e183f */
[----:B------:R-:W-:-:S08]  /*31c0*/  SHF.L.U32 R229, R227, 0x1f, RZ ;  /* 0x0000001fe3e57819 */ /* 0x000fd000000006ff */
[----:B------:R0:W1:Y:S01]  /*31d0*/  SYNCS.PHASECHK.TRANS64.TRYWAIT P0, [UR8], R229 ;  /* 0x000000e5ff0075a7 */ /* 0x0000620008000148 */
[----:B------:R-:W-:Y:S05]  /*31e0*/  @!P1 BRA `(.L_x_23) ;  /* 0x0000000000049947 */ /* 0x000fea0003800000 */
[----:B------:R-:W-:Y:S01]  /*31f0*/  BPT.TRAP 0x1 ;  /* 0x000000040000795c */ /* 0x000fe20000300000 */
.L_x_23:
[----:B-1----:R-:W-:Y:S05]  /*3200*/  @P0 BRA `(.L_x_24) ;  /* 0x0000000000080947 */ /* 0x002fea0003800000 */
[----:B------:R-:W1:Y:S02]  /*3210*/  SYNCS.PHASECHK.TRANS64.TRYWAIT P0, [UR8], R229 ;  /* 0x000000e5ff0075a7 */ /* 0x000e640008000148 */
[----:B-1----:R-:W-:Y:S05]  /*3220*/  @!P0 BRA `(.L_x_25) ;  /* 0x000000cc00488947 */ /* 0x002fea0003800000 */
.L_x_24:
[----:B------:R-:W-:Y:S01]  /*3230*/  UIADD3 UR8, UR16, 0x180, URZ ;  /* 0x0000018010087890 */ /* 0x000fe2000fffe03f */
[----:B------:R-:W-:Y:S01]  /*3240*/  WARPGROUP.ARRIVE ;  /* 0x00000000000079c5 */ /* 0x000fe20000000000 */
[----:B------:R-:W-:Y:S02]  /*3250*/  UIADD3 UR9, UR16, 0x2180, URZ ;  /* 0x0000218010097890 */ /* 0x000fe4000fffe03f */
[----:B------:R-:W-:Y:S02]  /*3260*/  USHF.R.U32.HI UR8, URZ, 0x4, UR8 ;  /* 0x000000043f087899 */ /* 0x000fe40008011608 */
[----:B------:R-:W-:Y:S02]  /*3270*/  USHF.R.U32.HI UR9, URZ, 0x4, UR9 ;  /* 0x000000043f097899 */ /* 0x000fe40008011609 */
[----:B------:R-:W-:Y:S02]  /*3280*/  UISETP.NE.AND UP0, UPT, UR5, URZ, UPT ;  /* 0x0000003f0500728c */ /* 0x000fe4000bf05270 */
[----:B------:R-:W-:-:S02]  /*3290*/  ULOP3.LUT UR8, UR8, 0x3fff, URZ, 0xc0, !UPT ;  /* 0x00003fff08087892 */ /* 0x000fc4000f8ec03f */
[----:B------:R-:W-:Y:S02]  /*32a0*/  ULOP3.LUT UR9, UR9, 0x3fff, URZ, 0xc0, !UPT ;  /* 0x00003fff09097892 */ /* 0x000fe4000f8ec03f */
[----:B------:R-:W-:Y:S02]  /*32b0*/  USEL UR6, UR6, URZ, !UP0 ;  /* 0x0000003f06067287 */ /* 0x000fe4000c000000 */
[----:B------:R-:W-:Y:S02]  /*32c0*/  ULOP3.LUT UR8, UR8, 0x10000, URZ, 0xfc, !UPT ;  /* 0x0001000008087892 */ /* 0x000fe4000f8efc3f */
[----:B------:R-:W-:Y:S02]  /*32d0*/  ULOP3.LUT UR9, UR9, 0x10000, URZ, 0xfc, !UPT ;  /* 0x0001000009097892 */ /* 0x000fe4000f8efc3f */
[----:B------:R-:W-:Y:S02]  /*32e0*/  UISETP.NE.U32.AND UP0, UPT, UR6, URZ, UPT ;  /* 0x0000003f0600728c */ /* 0x000fe4000bf05070 */
[----:B------:R-:W-:-:S02]  /*32f0*/  ULEA UR8, UR18, UR8, 0x7 ;  /* 0x0000000812087291 */ /* 0x000fc4000f8e383f */
[----:B------:R-:W-:Y:S01]  /*3300*/  ULEA UR10, UR18, UR9, 0x9 ;  /* 0x00000009120a7291 */ /* 0x000fe2000f8e483f */
[----:B------:R-:W-:Y:S02]  /*3310*/  UMOV UR11, 0xc0000010 ;  /* 0xc0000010000b7882 */ /* 0x000fe40000000000 */
[----:B------:R-:W-:Y:S01]  /*3320*/  UMOV UR9, 0xc0000010 ;  /* 0xc000001000097882 */ /* 0x000fe20000000000 */
[----:B------:R-:W-:-:S05]  /*3330*/  UIADD3 UR4, UR4, 0x1, URZ ;  /* 0x0000000104047890 */ /* 0x000fca000fffe03f */
[----:B------:R-:W-:Y:S01]  /*3340*/  QGMMA.64x256x32.F32.E5M2.E5M2 R24, gdesc[UR8], R24, UP0, gsb0 ;  /* 0x03e00000081879f3 */ /* 0x000fe2000b803818 */
[----:B------:R-:W-:-:S04]  /*3350*/  UISETP.NE.AND UP0, UPT, UR4, UR28, UPT ;  /* 0x0000001c0400728c */ /* 0x000fc8000bf05270 */
[----:B------:R-:W-:-:S06]  /*3360*/  USEL UR5, URZ, 0x1, UP0 ;  /* 0x000000013f057887 */ /* 0x000fcc0008000000 */
[----:B------:R-:W-:Y:S01]  /*3370*/  ISETP.NE.AND P0, PT, RZ, UR5, PT ;  /* 0x00000005ff007c0c */ /* 0x000fe2000bf05270 */
[----:B------:R-:W-:-:S12]  /*3380*/  WARPGROUP.DEPBAR.LE gsb0, 0x1 ;  /* 0x00008000000079c5 */ /* 0x000fd80000010100 */
[----:B------:R-:W-:Y:S05]  /*3390*/  @!P0 BRA `(.L_x_26) ;  /* 0x0000000c00808947 */ /* 0x000fea0003800000 */
[----:B------:R-:W-:Y:S02]  /*33a0*/  WARPGROUP.DEPBAR.LE gsb0, 0x0 ;  /* 0x00008000000079c5 */ /* 0x000fe40000010000 */
[----:B------:R-:W-:-:S01]  /*33b0*/  FADD R226, R24, R226 ;  /* 0x000000e218e27221 */ /* 0x000fc20000000000 */
[----:B------:R-:W-:Y:S01]  /*33c0*/  FADD R225, R25, R225 ;  /* 0x000000e119e17221 */ /* 0x000fe20000000000 */
[----:B------:R1:W-:Y:S01]  /*33d0*/  STL [R1+0x9c], R227 ;  /* 0x00009ce301007387 */ /* 0x0003e20000100800 */
[----:B------:R-:W-:-:S01]  /*33e0*/  FADD R224, R26, R224 ;  /* 0x000000e01ae07221 */ /* 0x000fc20000000000 */
[----:B------:R-:W-:Y:S01]  /*33f0*/  FADD R223, R27, R223 ;  /* 0x000000df1bdf7221 */ /* 0x000fe20000000000 */
[----:B------:R-:W-:-:S01]  /*3400*/  FADD R222, R28, R222 ;  /* 0x000000de1cde7221 */ /* 0x000fc20000000000 */
[----:B------:R-:W-:Y:S01]  /*3410*/  FADD R221, R29, R221 ;  /* 0x000000dd1ddd7221 */ /* 0x000fe20000000000 */
[----:B-1----:R-:W3:Y:S04]  /*3420*/  LDL.LU R227, [R1+0x30] ;  /* 0x0000300001e37983 */ /* 0x002ee80000300800 */
[----:B------:R1:W-:Y:S01]  /*3430*/  STL [R1+0xa0], R226 ;  /* 0x0000a0e201007387 */ /* 0x0003e20000100800 */
[----:B------:R-:W-:-:S01]  /*3440*/  FADD R220, R30, R220 ;  /* 0x000000dc1edc7221 */ /* 0x000fc20000000000 */
[----:B------:R-:W-:-:S02]  /*3450*/  FADD R219, R31, R219 ;  /* 0x000000db1fdb7221 */ /* 0x000fc40000000000 */
[----:B-1----:R-:W4:Y:S04]  /*3460*/  LDL.LU R226, [R1+0x2c] ;  /* 0x00002c0001e27983 */ /* 0x002f280000300800 */
[----:B------:R1:W-:Y:S01]  /*3470*/  STL [R1+0xa4], R225 ;  /* 0x0000a4e101007387 */ /* 0x0003e20000100800 */
[----:B------:R-:W-:-:S03]  /*3480*/  FADD R218, R32, R218 ;  /* 0x000000da20da7221 */ /* 0x000fc60000000000 */
[----:B-1----:R-:W2:Y:S04]  /*3490*/  LDL.LU R225, [R1+0x28] ;  /* 0x0000280001e17983 */ /* 0x002ea80000300800 */
        /* <DEDUP_REMOVED lines=9> */
[----:B------:R1:W-:Y:S04]  /*3530*/  STL [R1+0xb4], R221 ;  /* 0x0000b4dd01007387 */ /* 0x0003e80000100800 */
        /* <DEDUP_REMOVED lines=12> */
[----:B-1----:R-:W2:Y:S01]  /*3600*/  LDL.LU R215, [R1] ;  /* 0x0000000001d77983 */ /* 0x002ea20000300800 */
[----:B------:R-:W-:-:S01]  /*3610*/  FADD R214, R36, R214 ;  /* 0x000000d624d67221 */ /* 0x000fc20000000000 */
[----:B------:R-:W-:Y:S01]  /*3620*/  FADD R213, R37, R213 ;  /* 0x000000d525d57221 */ /* 0x000fe20000000000 */
[----:B------:R-:W-:-:S01]  /*3630*/  FADD R212, R38, R212 ;  /* 0x000000d426d47221 */ /* 0x000fc20000000000 */
[----:B------:R-:W-:Y:S01]  /*3640*/  FADD R211, R39, R211 ;  /* 0x000000d327d37221 */ /* 0x000fe20000000000 */
[----:B------:R-:W-:-:S01]  /*3650*/  FADD R210, R40, R210 ;  /* 0x000000d228d27221 */ /* 0x000fc20000000000 */
[----:B------:R-:W-:Y:S01]  /*3660*/  STL [R1+0xd0], R214 ;  /* 0x0000d0d601007387 */ /* 0x000fe20000100800 */
        /* <DEDUP_REMOVED lines=11> */
[----:B------:R1:W-:Y:S01]  /*3720*/  STL [R1+0xdc], R211 ;  /* 0x0000dcd301007387 */ /* 0x0003e20000100800 */
[----:B------:R-:W-:-:S01]  /*3730*/  FADD R200, R50, R200 ;  /* 0x000000c832c87221 */ /* 0x000fc20000000000 */
[----:B------:R-:W-:Y:S01]  /*3740*/  FADD R199, R51, R199 ;  /* 0x000000c733c77221 */ /* 0x000fe20000000000 */
        /* <DEDUP_REMOVED lines=69> */
[----:B-----5:R-:W-:Y:S01]  /*3ba0*/  FADD R0, R121, R0 ;  /* 0x0000000079007221 */ /* 0x020fe20000000000 */
[----:B---3--:R-:W-:-:S01]  /*3bb0*/  FADD R227, R134, R227 ;  /* 0x000000e386e37221 */ /* 0x008fc20000000000 */
[----:B----4-:R-:W-:Y:S01]  /*3bc0*/  FADD R226, R133, R226 ;  /* 0x000000e285e27221 */ /* 0x010fe20000000000 */
[----:B--2---:R-:W-:-:S01]  /*3bd0*/  FADD R225, R132, R225 ;  /* 0x000000e184e17221 */ /* 0x004fc20000000000 */
        /* <DEDUP_REMOVED lines=9> */
[----:B------:R-:W-:-:S05]  /*3c70*/  FADD R215, R122, R215 ;  /* 0x000000d77ad77221 */ /* 0x000fca0000000000 */
[----:B------:R2:W-:Y:S04]  /*3c80*/  STL [R1], R215 ;  /* 0x000000d701007387 */ /* 0x0005e80000100800 */
[----:B------:R3:W-:Y:S04]  /*3c90*/  STL [R1+0x4], R216 ;  /* 0x000004d801007387 */ /* 0x0007e80000100800 */
        /* <DEDUP_REMOVED lines=8> */
[----:B-1----:R-:W4:Y:S04]  /*3d20*/  LDL.LU R211, [R1+0x34] ;  /* 0x0000340001d37983 */ /* 0x002f280000300800 */
[----:B------:R1:W-:Y:S04]  /*3d30*/  STL [R1+0x28], R225 ;  /* 0x000028e101007387 */ /* 0x0003e80000100800 */
[----:B------:R-:W4:Y:S04]  /*3d40*/  LDL.LU R212, [R1+0x38] ;  /* 0x0000380001d47983 */ /* 0x000f280000300800 */
[----:B------:R1:W-:Y:S04]  /*3d50*/  STL [R1+0x2c], R226 ;  /* 0x00002ce201007387 */ /* 0x0003e80000100800 */
[----:B------:R-:W4:Y:S04]  /*3d60*/  LDL.LU R213, [R1+0x3c] ;  /* 0x00003c0001d57983 */ /* 0x000f280000300800 */
[----:B------:R1:W-:Y:S04]  /*3d70*/  STL [R1+0x30], R227 ;  /* 0x000030e301007387 */ /* 0x0003e80000100800 */
[----:B------:R-:W4:Y:S04]  /*3d80*/  LDL.LU R214, [R1+0x40] ;  /* 0x0000400001d67983 */ /* 0x000f280000300800 */
[----:B--2---:R-:W2:Y:S04]  /*3d90*/  LDL.LU R215, [R1+0x44] ;  /* 0x0000440001d77983 */ /* 0x004ea80000300800 */
[----:B---3--:R-:W3:Y:S04]  /*3da0*/  LDL.LU R216, [R1+0x48] ;  /* 0x0000480001d87983 */ /* 0x008ee80000300800 */
[----:B----4-:R-:W4:Y:S04]  /*3db0*/  LDL.LU R217, [R1+0x4c] ;  /* 0x00004c0001d97983 */ /* 0x010f280000300800 */
[----:B0-----:R-:W4:Y:S04]  /*3dc0*/  LDL.LU R218, [R1+0x50] ;  /* 0x0000500001da7983 */ /* 0x001f280000300800 */
[----:B------:R-:W4:Y:S04]  /*3dd0*/  LDL.LU R219, [R1+0x54] ;  /* 0x0000540001db7983 */ /* 0x000f280000300800 */
[----:B------:R-:W4:Y:S04]  /*3de0*/  LDL.LU R220, [R1+0x58] ;  /* 0x0000580001dc7983 */ /* 0x000f280000300800 */
[----:B------:R-:W4:Y:S04]  /*3df0*/  LDL.LU R221, [R1+0x5c] ;  /* 0x00005c0001dd7983 */ /* 0x000f280000300800 */
[----:B------:R-:W4:Y:S04]  /*3e00*/  LDL.LU R222, [R1+0x60] ;  /* 0x0000600001de7983 */ /* 0x000f280000300800 */
[----:B------:R-:W4:Y:S04]  /*3e10*/  LDL.LU R223, [R1+0x64] ;  /* 0x0000640001df7983 */ /* 0x000f280000300800 */
[----:B------:R-:W4:Y:S04]  /*3e20*/  LDL.LU R224, [R1+0x68] ;  /* 0x0000680001e07983 */ /* 0x000f280000300800 */
[----:B-1----:R-:W4:Y:S04]  /*3e30*/  LDL.LU R225, [R1+0x6c] ;  /* 0x00006c0001e17983 */ /* 0x002f280000300800 */
[----:B------:R-:W4:Y:S04]  /*3e40*/  LDL.LU R226, [R1+0x70] ;  /* 0x0000700001e27983 */ /* 0x000f280000300800 */
[----:B------:R-:W4:Y:S01]  /*3e50*/  LDL.LU R227, [R1+0x74] ;  /* 0x0000740001e37983 */ /* 0x000f220000300800 */
[----:B------:R-:W-:-:S05]  /*3e60*/  FADD R211, R135, R211 ;  /* 0x000000d387d37221 */ /* 0x000fca0000000000 */
[----:B------:R0:W-:Y:S01]  /*3e70*/  STL [R1+0x34], R211 ;  /* 0x000034d301007387 */ /* 0x0001e20000100800 */
[----:B------:R-:W-:-:S03]  /*3e80*/  FADD R212, R136, R212 ;  /* 0x000000d488d47221 */ /* 0x000fc60000000000 */
[----:B0-----:R1:W5:Y:S01]  /*3e90*/  LDL.LU R211, [R1+0xdc] ;  /* 0x0000dc0001d37983 */ /* 0x0013620000300800 */
[----:B------:R-:W-:-:S03]  /*3ea0*/  FADD R213, R137, R213 ;  /* 0x000000d589d57221 */ /* 0x000fc60000000000 */
[----:B------:R0:W-:Y:S01]  /*3eb0*/  STL [R1+0x38], R212 ;  /* 0x000038d401007387 */ /* 0x0001e20000100800 */
[----:B------:R-:W-:-:S01]  /*3ec0*/  FADD R214, R138, R214 ;  /* 0x000000d68ad67221 */ /* 0x000fc20000000000 */
[----:B--2---:R-:W-:Y:S02]  /*3ed0*/  FADD R215, R139, R215 ;  /* 0x000000d78bd77221 */ /* 0x004fe40000000000 */
[----:B0-----:R1:W5:Y:S01]  /*3ee0*/  LDL.LU R212, [R1+0xd8] ;  /* 0x0000d80001d47983 */ /* 0x0013620000300800 */
[----:B---3--:R-:W-:-:S03]  /*3ef0*/  FADD R216, R140, R216 ;  /* 0x000000d88cd87221 */ /* 0x008fc60000000000 */
[----:B------:R0:W-:Y:S01]  /*3f00*/  STL [R1+0x3c], R213 ;  /* 0x00003cd501007387 */ /* 0x0001e20000100800 */
[----:B----4-:R-:W-:-:S03]  /*3f10*/  FADD R217, R141, R217 ;  /* 0x000000d98dd97221 */ /* 0x010fc60000000000 */
[----:B0-----:R1:W5:Y:S01]  /*3f20*/  LDL.LU R213, [R1+0xd4] ;  /* 0x0000d40001d57983 */ /* 0x0013620000300800 */
[----:B------:R-:W-:-:S03]  /*3f30*/  FADD R218, R142, R218 ;  /* 0x000000da8eda7221 */ /* 0x000fc60000000000 */
[----:B------:R0:W-:Y:S01]  /*3f40*/  STL [R1+0x40], R214 ;  /* 0x000040d601007387 */ /* 0x0001e20000100800 */
[----:B------:R-:W-:-:S01]  /*3f50*/  FADD R219, R143, R219 ;  /* 0x000000db8fdb7221 */ /* 0x000fc20000000000 */
[----:B------:R-:W-:Y:S02]  /*3f60*/  FADD R220, R144, R220 ;  /* 0x000000dc90dc7221 */ /* 0x000fe40000000000 */
[----:B0-----:R1:W5:Y:S04]  /*3f70*/  LDL.LU R214, [R1+0xd0] ;  /* 0x0000d00001d67983 */ /* 0x0013680000300800 */
[----:B------:R0:W-:Y:S01]  /*3f80*/  STL [R1+0x44], R215 ;  /* 0x000044d701007387 */ /* 0x0001e20000100800 */
[----:B------:R-:W-:-:S01]  /*3f90*/  FADD R221, R145, R221 ;  /* 0x000000dd91dd7221 */ /* 0x000fc20000000000 */
[----:B------:R-:W-:-:S02]  /*3fa0*/  FADD R222, R146, R222 ;  /* 0x000000de92de7221 */ /* 0x000fc40000000000 */
[----:B0-----:R1:W5:Y:S04]  /*3fb0*/  LDL.LU R215, [R1+0xcc] ;  /* 0x0000cc0001d77983 */ /* 0x0013680000300800 */
[----:B------:R0:W-:Y:S01]  /*3fc0*/  STL [R1+0x48], R216 ;  /* 0x000048d801007387 */ /* 0x0001e20000100800 */
[----:B------:R-:W-:-:S03]  /*3fd0*/  FADD R223, R147, R223 ;  /* 0x000000df93df7221 */ /* 0x000fc60000000000 */
        /* <DEDUP_REMOVED lines=13> */
[----:B------:R0:W-:Y:S04]  /*40b0*/  STL [R1+0x5c], R221 ;  /* 0x00005cdd01007387 */ /* 0x0001e80000100800 */
        /* <DEDUP_REMOVED lines=12> */
[----:B0-----:R1:W5:Y:S01]  /*4180*/  LDL.LU R227, [R1+0x9c] ;  /* 0x00009c0001e37983 */ /* 0x0013620000300800 */
[----:B------:R-:W-:-:S05]  /*4190*/  UMOV UR4, URZ ;  /* 0x0000003f00047c82 */ /* 0x000fca0008000000 */
.L_x_26:
[----:B------:R-:W-:Y:S05]  /*41a0*/  @!P1 BRA `(.L_x_27) ;  /* 0x0000000000049947 */ /* 0x000fea0003800000 */
[----:B------:R-:W-:Y:S01]  /*41b0*/  BPT.TRAP 0x1 ;  /* 0x000000040000795c */ /* 0x000fe20000300000 */
.L_x_27:
[----:B------:R-:W-:Y:S02]  /*41c0*/  UISETP.GT.U32.AND UP0, UPT, UR13, 0x1, UPT ;  /* 0x000000010d00788c */ /* 0x000fe4000bf04070 */
[----:B------:R-:W-:-:S04]  /*41d0*/  ULEA UR6, UR19, UR16, 0x3 ;  /* 0x0000001013067291 */ /* 0x000fc8000f8e183f */
[----:B------:R-:W-:Y:S01]  /*41e0*/  UIADD3 UR6, UR6, 0x20, URZ ;  /* 0x0000002006067890 */ /* 0x000fe2000fffe03f */
[----:B------:R-:W-:-:S03]  /*41f0*/  PLOP3.LUT P0, PT, PT, PT, UP0, 0x80, 0x0 ;  /* 0x000000000000781c */ /* 0x000fc60003f0f008 */
[----:B------:R-:W-:-:S09]  /*4200*/  UPRMT UR6, URZ, 0x654, UR6 ;  /* 0x000006543f067896 */ /* 0x000fd20008000006 */
[----:B------:R-:W-:Y:S01]  /*4210*/  SYNCS.ARRIVE.TRANS64.RED.A1T0 RZ, [UR6], RZ ;  /* 0x000000ffffff79a7 */ /* 0x000fe20008100406 */
[----:B------:R-:W-:Y:S05]  /*4220*/  @P0 BRA `(.L_x_28) ;  /* 0x0000000000040947 */ /* 0x000fea0003800000 */
[----:B------:R-:W-:Y:S01]  /*4230*/  BPT.TRAP 0x1 ;  /* 0x000000040000795c */ /* 0x000fe20000300000 */
.L_x_28:
[----:B------:R-:W-:Y:S01]  /*4240*/  UIADD3 UR18, UR18, 0x1, URZ ;  /* 0x0000000112127890 */ /* 0x000fe2000fffe03f */
[C---:B------:R-:W-:Y:S01]  /*4250*/  ISETP.GT.AND P0, PT, R228.reuse, 0x1, PT ;  /* 0x00000001e400780c */ /* 0x040fe20003f04270 */
[----:B------:R-:W-:Y:S01]  /*4260*/  UIADD3 UR19, UR19, 0x1, URZ ;  /* 0x0000000113137890 */ /* 0x000fe2000fffe03f */
[----:B------:R-:W-:Y:S01]  /*4270*/  VIADD R228, R228, 0xffffffff ;  /* 0xffffffffe4e47836 */ /* 0x000fe20000000000 */
[----:B------:R-:W-:Y:S02]  /*4280*/  UISETP.NE.AND UP0, UPT, UR18, 0x4, UPT ;  /* 0x000000041200788c */ /* 0x000fe4000bf05270 */
[----:B------:R-:W-:Y:S02]  /*4290*/  UISETP.NE.AND UP1, UPT, UR19, 0x4, UPT ;  /* 0x000000041300788c */ /* 0x000fe4000bf25270 */
[----:B------:R-:W-:Y:S02]  /*42a0*/  USEL UR6, URZ, 0x1, UP0 ;  /* 0x000000013f067887 */ /* 0x000fe40008000000 */
[----:B------:R-:W-:-:S02]  /*42b0*/  USEL UR18, UR18, URZ, UP0 ;  /* 0x0000003f12127287 */ /* 0x000fc40008000000 */
[----:B------:R-:W-:Y:S02]  /*42c0*/  USEL UR19, UR19, URZ, UP1 ;  /* 0x0000003f13137287 */ /* 0x000fe40008800000 */
[----:B-----5:R-:W-:Y:S01]  /*42d0*/  LOP3.LUT R227, R227, UR6, RZ, 0x3c, !PT ;  /* 0x00000006e3e37c12 */ /* 0x020fe2000f8e3cff */
[----:B------:R-:W-:Y:S01]  /*42e0*/  UMOV UR6, 0x1 ;  /* 0x0000000100067882 */ /* 0x000fe20000000000 */
[----:B------:R-:W-:Y:S08]  /*42f0*/  @P0 BRA `(.L_x_29) ;  /* 0xffffffec009c0947 */ /* 0x000ff0000383ffff */
.L_x_21:
[----:B------:R-:W-:-:S04]  /*4300*/  UISETP.NE.AND UP0, UPT, UR4, URZ, UPT ;  /* 0x0000003f0400728c */ /* 0x000fc8000bf05270 */
[----:B------:R-:W-:-:S06]  /*4310*/  USEL UR4, URZ, 0x1, !UP0 ;  /* 0x000000013f047887 */ /* 0x000fcc000c000000 */
[----:B------:R-:W-:-:S13]  /*4320*/  ISETP.NE.AND P0, PT, RZ, UR4, PT ;  /* 0x00000004ff007c0c */ /* 0x000fda000bf05270 */
[----:B------:R-:W-:Y:S05]  /*4330*/  @!P0 BRA `(.L_x_30) ;  /* 0x0000000c00dc8947 */ /* 0x000fea0003800000 */
[----:B------:R-:W3:Y:S04]  /*4340*/  LDL.LU R227, [R1+0x74] ;  /* 0x0000740001e37983 */ /* 0x000ee80000300800 */
[----:B---3--:R3:W-:Y:S04]  /*4350*/  STL [R1+0x9c], R227 ;  /* 0x00009ce301007387 */ /* 0x0087e80000100800 */
[----:B---3--:R-:W3:Y:S04]  /*4360*/  LDL.LU R227, [R1+0x70] ;  /* 0x0000700001e37983 */ /* 0x008ee80000300800 */
        /* <DEDUP_REMOVED lines=55> */
[----:B---3--:R-:W3:Y:S01]  /*46e0*/  LDL.LU R227, [R1] ;  /* 0x0000000001e37983 */ /* 0x008ee20000300800 */
[----:B------:R-:W-:-:S02]  /*46f0*/  WARPGROUP.DEPBAR.LE gsb0, 0x0 ;  /* 0x00008000000079c5 */ /* 0x000fc40000010000 */
[----:B------:R-:W-:Y:S01]  /*4700*/  FADD R226, R24, R226 ;  /* 0x000000e218e27221 */ /* 0x000fe20000000000 */
        /* <DEDUP_REMOVED lines=97> */
[----:B---3--:R-:W-:-:S05]  /*4d20*/  FADD R227, R122, R227 ;  /* 0x000000e37ae37221 */ /* 0x008fca0000000000 */
[----:B------:R3:W-:Y:S04]  /*4d30*/  STL [R1], R227 ;  /* 0x000000e301007387 */ /* 0x0007e80000100800 */
[----:B---3--:R-:W3:Y:S02]  /*4d40*/  LDL.LU R227, [R1+0x10c] ;  /* 0x00010c0001e37983 */ /* 0x008ee40000300800 */
[----:B---3--:R-:W-:-:S05]  /*4d50*/  FADD R227, R123, R227 ;  /* 0x000000e37be37221 */ /* 0x008fca0000000000 */
[----:B------:R3:W-:Y:S04]  /*4d60*/  STL [R1+0x4], R227 ;  /* 0x000004e301007387 */ /* 0x0007e80000100800 */
        /* <DEDUP_REMOVED lines=83> */
[----:B------:R3:W-:Y:S02]  /*52a0*/  STL [R1+0x74], R227 ;  /* 0x000074e301007387 */ /* 0x0007e40000100800 */
.L_x_30:
[----:B---3--:R-:W-:-:S04]  /*52b0*/  IMAD.U32 R227, RZ, RZ, UR39 ;  /* 0x00000027ffe37e24 */ /* 0x008fc8000f8e00ff */
[----:B------:R3:W-:Y:S01]  /*52c0*/  SYNCS.ARRIVE.TRANS64.A1T0 RZ, [R227+UR36], RZ ;  /* 0x000000ffe3ff79a7 */ /* 0x0007e20008100024 */
[----:B------:R-:W-:Y:S02]  /*52d0*/  WARPGROUP.DEPBAR.LE gsb0, 0x0 ;  /* 0x00008000000079c5 */ /* 0x000fe40000010000 */
[----:B------:R-:W4:Y:S02]  /*52e0*/  LDC R24, c[0x0][0x28c] ;  /* 0x0000a300ff187b82 */ /* 0x000f240000000800 */
[----:B----4-:R-:W-:-:S13]  /*52f0*/  ISETP.GE.AND P0, PT, R24, 0x1, PT ;  /* 0x000000011800780c */ /* 0x010fda0003f06270 */
[----:B---3--:R-:W-:Y:S05]  /*5300*/  @!P0 BRA `(.L_x_31) ;  /* 0x0000000000388947 */ /* 0x008fea0003800000 */
[----:B------:R-:W-:-:S06]  /*5310*/  UISETP.NE.AND UP0, UPT, UR38, 0x3, UPT ;  /* 0x000000032600788c */ /* 0x000fcc000bf05270 */
[----:B------:R-:W-:-:S13]  /*5320*/  PLOP3.LUT P0, PT, PT, PT, UP0, 0x80, 0x0 ;  /* 0x000000000000781c */ /* 0x000fda0003f0f008 */
[----:B------:R-:W-:Y:S05]  /*5330*/  @!P0 BRA `(.L_x_32) ;  /* 0x0000000000048947 */ /* 0x000fea0003800000 */
[----:B------:R-:W-:Y:S01]  /*5340*/  BPT.TRAP 0x1 ;  /* 0x000000040000795c */ /* 0x000fe20000300000 */
.L_x_32:
[----:B------:R-:W-:Y:S02]  /*5350*/  UIADD3 UR4, UR12, UR15, URZ ;  /* 0x0000000f0c047290 */ /* 0x000fe4000fffe03f */
[----:B------:R-:W-:Y:S02]  /*5360*/  UISETP.GT.U32.AND UP0, UPT, UR13, 0x1, UPT ;  /* 0x000000010d00788c */ /* 0x000fe4000bf04070 */
[----:B------:R-:W-:-:S04]  /*5370*/  USHF.L.U32 UR4, UR4, 0x3, URZ ;  /* 0x0000000304047899 */ /* 0x000fc8000800063f */
[----:B------:R-:W-:Y:S01]  /*5380*/  ULOP3.LUT UR4, UR4, 0x18, URZ, 0xc0, !UPT ;  /* 0x0000001804047892 */ /* 0x000fe2000f8ec03f */
[----:B------:R-:W-:-:S03]  /*5390*/  PLOP3.LUT P0, PT, PT, PT, UP0, 0x80, 0x0 ;  /* 0x000000000000781c */ /* 0x000fc60003f0f008 */
[----:B------:R-:W-:-:S04]  /*53a0*/  UIADD3 UR4, UR16, 0x20, UR4 ;  /* 0x0000002010047890 */ /* 0x000fc8000fffe004 */
[----:B------:R-:W-:-:S09]  /*53b0*/  UPRMT UR4, URZ, 0x654, UR4 ;  /* 0x000006543f047896 */ /* 0x000fd20008000004 */
[----:B------:R-:W-:Y:S01]  /*53c0*/  SYNCS.ARRIVE.TRANS64.RED.A1T0 RZ, [UR4], RZ ;  /* 0x000000ffffff79a7 */ /* 0x000fe20008100404 */
[----:B------:R-:W-:Y:S05]  /*53d0*/  @P0 BRA `(.L_x_31) ;  /* 0x0000000000040947 */ /* 0x000fea0003800000 */
[----:B------:R-:W-:Y:S01]  /*53e0*/  BPT.TRAP 0x1 ;  /* 0x000000040000795c */ /* 0x000fe20000300000 */
.L_x_31:
[----:B------:R-:W3:Y:S01]  /*53f0*/  LDL R227, [R1+0x84] ;  /* 0x0000840001e37983 */ /* 0x000ee20000100800 */
[----:B------:R-:W-:Y:S01]  /*5400*/  IMAD.U32 R24, RZ, RZ, UR35 ;  /* 0x00000023ff187e24 */ /* 0x000fe2000f8e00ff */
[----:B------:R-:W4:Y:S04]  /*5410*/  LDC R35, c[0x0][0x288] ;  /* 0x0000a200ff237b82 */ /* 0x000f280000000800 */
[----:B------:R-:W-:-:S04]  /*5420*/  SHF.L.U32 R24, R24, 0x1f, RZ ;  /* 0x0000001f18187819 */ /* 0x000fc800000006ff */
[----:B------:R-:W5:Y:S01]  /*5430*/  SYNCS.PHASECHK.TRANS64.TRYWAIT P0, [UR17+0x8], R24 ;  /* 0x00000818ff0075a7 */ /* 0x000f620008000151 */
[----:B---3--:R-:W-:Y:S01]  /*5440*/  IMAD.SHL.U32 R32, R227, 0x40, RZ ;  /* 0x00000040e3207824 */ /* 0x008fe200078e00ff */
[----:B----45:R-:W-:Y:S06]  /*5450*/  @!P0 BRA `(.L_x_33) ;  /* 0x000000a800dc8947 */ /* 0x030fec0003800000 */
.L_x_319:
[----:B------:R-:W4:Y:S01]  /*5460*/  LDL.LU R227, [R1+0x88] ;  /* 0x0000880001e37983 */ /* 0x000f220000300800 */
[----:B------:R-:W-:Y:S02]  /*5470*/  ULDC UR4, c[0x0][0x284] ;  /* 0x0000a10000047ab9 */ /* 0x000fe40000000800 */
[----:B------:R-:W-:Y:S01]  /*5480*/  ISETP.GE.AND P0, PT, R32, UR4, PT ;  /* 0x0000000420007c0c */ /* 0x000fe2000bf06270 */
[----:B----4-:R-:W-:-:S05]  /*5490*/  IMAD.SHL.U32 R37, R227, 0x100, RZ ;  /* 0x00000100e3257824 */ /* 0x010fca00078e00ff */
[----:B------:R-:W-:-:S13]  /*54a0*/  ISETP.GE.OR P0, PT, R37, R35, P0 ;  /* 0x000000232500720c */ /* 0x000fda0000706670 */
[----:B------:R-:W-:Y:S05]  /*54b0*/  @P0 BRA `(.L_x_34) ;  /* 0x00000090001c0947 */ /* 0x000fea0003800000 */
[----:B------:R4:W-:Y:S01]  /*54c0*/  STL.64 [R1+0xa8], R4 ;  /* 0x0000a80401007387 */ /* 0x0009e20000100a00 */
[----:B------:R-:W-:Y:S01]  /*54d0*/  ULDC.64 UR4, c[0x0][0x5d0] ;  /* 0x0001740000047ab9 */ /* 0x000fe20000000a00 */
[----:B------:R-:W0:Y:S02]  /*54e0*/  LDC.64 R26, c[0x0][0x5c8] ;  /* 0x00017200ff1a7b82 */ /* 0x000e240000000a00 */
[----:B----4-:R-:W4:Y:S04]  /*54f0*/  LDL.64 R4, [R1+0x90] ;  /* 0x0000900001047983 */ /* 0x010f280000100a00 */
[----:B------:R1:W-:Y:S04]  /*5500*/  STL [R1+0xa0], R2 ;  /* 0x0000a00201007387 */ /* 0x0003e80000100800 */
[----:B-1----:R-:W4:Y:S04]  /*5510*/  LDL.LU R2, [R1+0x84] ;  /* 0x0000840001027983 */ /* 0x002f280000300800 */
[----:B------:R1:W-:Y:S04]  /*5520*/  STL [R1+0x9c], R0 ;  /* 0x00009c0001007387 */ /* 0x0003e80000100800 */
[----:B------:R-:W2:Y:S04]  /*5530*/  LDL R227, [R1+0x78] ;  /* 0x0000780001e37983 */ /* 0x000ea80000100800 */
[----:B-1----:R-:W4:Y:S01]  /*5540*/  LDL R0, [R1+0x8c] ;  /* 0x00008c0001007983 */ /* 0x002f220000100800 */
[----:B---3--:R-:W1:Y:S02]  /*5550*/  S2R R24, SR_TID.X ;  /* 0x0000000000187919 */ /* 0x008e640000002100 */
[----:B-1----:R-:W-:-:S04]  /*5560*/  SHF.R.S32.HI R25, RZ, 0x1f, R24 ;  /* 0x0000001fff197819 */ /* 0x002fc80000011418 */
[----:B------:R-:W-:-:S04]  /*5570*/  LEA.HI R25, R25, R24, RZ, 0x7 ;  /* 0x0000001819197211 */ /* 0x000fc800078f38ff */
[----:B------:R-:W-:-:S05]  /*5580*/  LOP3.LUT R25, R25, 0xffffff80, RZ, 0xc0, !PT ;  /* 0xffffff8019197812 */ /* 0x000fca00078ec0ff */
[----:B------:R-:W-:Y:S01]  /*5590*/  IMAD.IADD R25, R24, 0x1, -R25 ;  /* 0x0000000118197824 */ /* 0x000fe200078e0a19 */
[----:B--2---:R-:W-:-:S05]  /*55a0*/  SHF.R.S32.HI R38, RZ, 0x1f, R227 ;  /* 0x0000001fff267819 */ /* 0x004fca00000114e3 */
[----:B------:R-:W-:-:S04]  /*55b0*/  IMAD R30, R38, UR4, RZ ;  /* 0x00000004261e7c24 */ /* 0x000fc8000f8e02ff */
[----:B------:R-:W-:Y:S02]  /*55c0*/  IMAD R33, R227, UR5, R30 ;  /* 0x00000005e3217c24 */ /* 0x000fe4000f8e021e */
[----:B----4-:R-:W-:Y:S02]  /*55d0*/  IMAD.WIDE R30, R2, 0x40, R4 ;  /* 0x00000040021e7825 */ /* 0x010fe400078e0204 */
[----:B------:R1:W5:Y:S02]  /*55e0*/  LDL.LU.64 R4, [R1+0xa8] ;  /* 0x0000a80001047983 */ /* 0x0003640000300a00 */
[----:B------:R-:W-:Y:S02]  /*55f0*/  IMAD.IADD R39, R0, 0x1, -R32 ;  /* 0x0000000100277824 */ /* 0x000fe400078e0a20 */
[----:B------:R1:W5:Y:S04]  /*5600*/  LDL.LU R2, [R1+0xa0] ;  /* 0x0000a00001027983 */ /* 0x0003680000300800 */
[----:B------:R1:W5:Y:S01]  /*5610*/  LDL.LU R0, [R1+0x9c] ;  /* 0x00009c0001007983 */ /* 0x0003620000300800 */
[----:B------:R-:W-:-:S04]  /*5620*/  SHF.R.S32.HI R24, RZ, 0x1f, R25 ;  /* 0x0000001fff187819 */ /* 0x000fc80000011419 */
[----:B------:R-:W-:-:S04]  /*5630*/  LEA.HI R24, R24, R25, RZ, 0x2 ;  /* 0x0000001918187211 */ /* 0x000fc800078f10ff */
[----:B------:R-:W-:-:S05]  /*5640*/  LOP3.LUT R24, R24, 0xfffffffc, RZ, 0xc0, !PT ;  /* 0xfffffffc18187812 */ /* 0x000fca00078ec0ff */
[----:B------:R-:W-:-:S04]  /*5650*/  IMAD.IADD R40, R25, 0x1, -R24 ;  /* 0x0000000119287824 */ /* 0x000fc800078e0a18 */
[----:B------:R-:W-:-:S05]  /*5660*/  IMAD.SHL.U32 R28, R40, 0x2, RZ ;  /* 0x00000002281c7824 */ /* 0x000fca00078e00ff */
[----:B------:R-:W-:-:S03]  /*5670*/  SHF.R.S32.HI R29, RZ, 0x1f, R28 ;  /* 0x0000001fff1d7819 */ /* 0x000fc6000001141c */
[----:B------:R-:W-:Y:S01]  /*5680*/  IMAD.WIDE.U32 R24, R227, UR4, R28 ;  /* 0x00000004e3187c25 */ /* 0x000fe2000f8e001c */
[----:B------:R-:W-:Y:S01]  /*5690*/  SHF.R.S32.HI R36, RZ, 0x1f, R37 ;  /* 0x0000001fff247819 */ /* 0x000fe20000011425 */
[----:B------:R-:W-:Y:S01]  /*56a0*/  ULDC.64 UR4, c[0x0][0x5c0] ;  /* 0x0001700000047ab9 */ /* 0x000fe20000000a00 */
[----:B------:R-:W-:Y:S01]  /*56b0*/  IADD3 R24, P0, R37, R24, RZ ;  /* 0x0000001825187210 */ /* 0x000fe20007f1e0ff */
[----:B0-----:R-:W-:-:S03]  /*56c0*/  IMAD R34, R31, R26, RZ ;  /* 0x0000001a1f227224 */ /* 0x001fc600078e02ff */
[----:B------:R-:W-:Y:S01]  /*56d0*/  IADD3.X R25, R36, R25, R33, P0, !PT ;  /* 0x0000001924197210 */ /* 0x000fe200007fe421 */
[C---:B------:R-:W-:Y:S02]  /*56e0*/  IMAD R33, R30.reuse, R27, R34 ;  /* 0x0000001b1e217224 */ /* 0x040fe400078e0222 */
[----:B------:R-:W-:-:S04]  /*56f0*/  IMAD.WIDE.U32 R24, R30, R26, R24 ;  /* 0x0000001a1e187225 */ /* 0x000fc800078e0018 */
[----:B------:R-:W-:Y:S01]  /*5700*/  IMAD.IADD R33, R25, 0x1, R33 ;  /* 0x0000000119217824 */ /* 0x000fe200078e0221 */
[----:B------:R-:W-:-:S04]  /*5710*/  LEA R25, P0, R26, R24, 0x3 ;  /* 0x000000181a197211 */ /* 0x000fc800078018ff */
[----:B------:R-:W-:Y:S02]  /*5720*/  LEA.HI.X R27, R26, R33, R27, 0x3, P0 ;  /* 0x000000211a1b7211 */ /* 0x000fe400000f1c1b */
[----:B------:R-:W-:Y:S02]  /*5730*/  FSETP.NEU.AND P0, PT, RZ, UR26, PT ;  /* 0x0000001aff007c0b */ /* 0x000fe4000bf0d000 */
[----:B------:R-:W-:Y:S02]  /*5740*/  IADD3 R24, P1, R24, UR4, RZ ;  /* 0x0000000418187c10 */ /* 0x000fe4000ff3e0ff */
[----:B------:R-:W-:Y:S01]  /*5750*/  IADD3 R26, P2, R25, UR4, RZ ;  /* 0x00000004191a7c10 */ /* 0x000fe2000ff5e0ff */
[----:B------:R-:W-:Y:S01]  /*5760*/  IMAD R34, R40, -0x2, R35 ;  /* 0xfffffffe28227824 */ /* 0x000fe200078e0223 */
[----:B------:R-:W-:Y:S01]  /*5770*/  IADD3.X R25, R33, UR5, RZ, P1, !PT ;  /* 0x0000000521197c10 */ /* 0x000fe20008ffe4ff */
[----:B------:R-:W-:Y:S01]  /*5780*/  BSSY B0, `(.L_x_34) ;  /* 0x00008da000007945 */ /* 0x000fe20003800000 */
[----:B------:R-:W-:Y:S01]  /*5790*/  IADD3.X R27, R27, UR5, RZ, P2, !PT ;  /* 0x000000051b1b7c10 */ /* 0x000fe200097fe4ff */
[----:B------:R-:W-:-:S04]  /*57a0*/  IMAD.IADD R34, R34, 0x1, -R37 ;  /* 0x0000000122227824 */ /* 0x000fc800078e0a25 */
[----:B-1----:R-:W-:Y:S05]  /*57b0*/  @!P0 BRA `(.L_x_35) ;  /* 0x0000006800d88947 */ /* 0x002fea0003800000 */
[----:B------:R-:W-:Y:S01]  /*57c0*/  ULDC.64 UR4, c[0x0][0x5b8] ;  /* 0x00016e0000047ab9 */ /* 0x000fe20000000a00 */
[----:B------:R-:W-:Y:S01]  /*57d0*/  ULDC.64 UR8, c[0x0][0x5a8] ;  /* 0x00016a0000087ab9 */ /* 0x000fe20000000a00 */
[----:B------:R-:W-:Y:S01]  /*57e0*/  IMAD.WIDE.U32 R28, R227, UR4, R28 ;  /* 0x00000004e31c7c25 */ /* 0x000fe2000f8e001c */
[----:B------:R-:W-:Y:S03]  /*57f0*/  BSSY B1, `(.L_x_36) ;  /* 0x0000010000017945 */ /* 0x000fe60003800000 */
[----:B------:R-:W-:-:S04]  /*5800*/  IMAD R32, R38, UR4, RZ ;  /* 0x0000000426207c24 */ /* 0x000fc8000f8e02ff */
[----:B------:R-:W-:Y:S01]  /*5810*/  IMAD R33, R227, UR5, R32 ;  /* 0x00000005e3217c24 */ /* 0x000fe2000f8e0220 */
[----:B------:R-:W-:Y:S01]  /*5820*/  IADD3 R32, P0, R37, R28, RZ ;  /* 0x0000001c25207210 */ /* 0x000fe20007f1e0ff */
[----:B------:R-:W-:Y:S02]  /*5830*/  ULDC.64 UR4, c[0x0][0x5b0] ;  /* 0x00016c0000047ab9 */ /* 0x000fe40000000a00 */
[----:B------:R-:W-:Y:S01]  /*5840*/  IMAD R35, R31, UR4, RZ ;  /* 0x000000041f237c24 */ /* 0x000fe2000f8e02ff */
[----:B------:R-:W-:Y:S02]  /*5850*/  IADD3.X R33, R36, R29, R33, P0, !PT ;  /* 0x0000001d24217210 */ /* 0x000fe400007fe421 */
[----:B------:R-:W-:Y:S01]  /*5860*/  ISETP.GE.AND P0, PT, R39, 0x1, PT ;  /* 0x000000012700780c */ /* 0x000fe20003f06270 */
[C---:B------:R-:W-:Y:S02]  /*5870*/  IMAD R35, R30.reuse, UR5, R35 ;  /* 0x000000051e237c24 */ /* 0x040fe4000f8e0223 */
[----:B------:R-:W-:Y:S01]  /*5880*/  IMAD.WIDE.U32 R28, R30, UR4, R32 ;  /* 0x000000041e1c7c25 */ /* 0x000fe2000f8e0020 */
[----:B------:R-:W-:-:S02]  /*5890*/  ISETP.LT.OR P2, PT, R34, 0x1, !P0 ;  /* 0x000000012200780c */ /* 0x000fc40004741670 */
[----:B------:R-:W-:-:S04]  /*58a0*/  IADD3 R28, P1, R28, UR8, RZ ;  /* 0x000000081c1c7c10 */ /* 0x000fc8000ff3e0ff */
[--C-:B------:R-:W-:Y:S02]  /*58b0*/  IADD3.X R29, R29, UR9, R35.reuse, P1, !PT ;  /* 0x000000091d1d7c10 */ /* 0x100fe40008ffe423 */
[----:B------:R-:W-:-:S05]  /*58c0*/  PRMT R35, RZ, 0x7610, R35 ;  /* 0x00007610ff237816 */ /* 0x000fca0000000023 */
[----:B------:R-:W-:Y:S05]  /*58d0*/  @P2 BRA `(.L_x_37) ;  /* 0x0000000000042947 */ /* 0x000fea0003800000 */
[----:B------:R0:W5:Y:S02]  /*58e0*/  LDG.E.U8 R35, desc[UR24][R28.64] ;  /* 0x000000181c237981 */ /* 0x000164000c1e1100 */
.L_x_37:
[----:B------:R-:W-:Y:S05]  /*58f0*/  BSYNC B1 ;  /* 0x0000000000017941 */ /* 0x000fea0003800000 */
.L_x_36:
[----:B-----5:R-:W-:Y:S01]  /*5900*/  LOP3.LUT R35, R35, 0xff, RZ, 0xc0, !PT ;  /* 0x000000ff23237812 */ /* 0x020fe200078ec0ff */
[----:B------:R-:W-:Y:S01]  /*5910*/  BSSY B1, `(.L_x_38) ;  /* 0x000000b000017945 */ /* 0x000fe20003800000 */
[----:B------:R-:W-:Y:S02]  /*5920*/  ISETP.LT.OR P3, PT, R34, 0x2, !P0 ;  /* 0x000000022200780c */ /* 0x000fe40004761670 */
[----:B------:R-:W-:-:S05]  /*5930*/  F2FP.F16.E5M2.UNPACK_B R35, R35 ;  /* 0x00000023ff23723e */ /* 0x000fca00020004ff */
[----:B------:R-:W-:-:S05]  /*5940*/  HADD2.F32 R35, -RZ, R35.H0_H0 ;  /* 0x20000023ff237230 */ /* 0x000fca0000004100 */
[----:B------:R-:W-:-:S04]  /*5950*/  FMUL R35, R35, UR26 ;  /* 0x0000001a23237c20 */ /* 0x000fc80008400000 */
[----:B------:R-:W-:-:S05]  /*5960*/  FFMA R35, R226, UR27, R35 ;  /* 0x0000001be2237c23 */ /* 0x000fca0008000023 */
[----:B------:R-:W-:Y:S02]  /*5970*/  F2FP.SATFINITE.E5M2.F32.PACK_AB_MERGE_C R37, RZ, R35, RZ ;  /* 0x00000023ff25723e */ /* 0x000fe400048060ff */
[----:B------:R-:W-:-:S03]  /*5980*/  PRMT R35, RZ, 0x7610, R35 ;  /* 0x00007610ff237816 */ /* 0x000fc60000000023 */
[----:B------:R1:W-:Y:S01]  /*5990*/  @!P2 STG.E.U8 desc[UR24][R24.64], R37 ;  /* 0x000000251800a986 */ /* 0x0003e2000c101118 */
[----:B------:R-:W-:Y:S05]  /*59a0*/  @P3 BRA `(.L_x_39) ;  /* 0x0000000000043947 */ /* 0x000fea0003800000 */
[----:B------:R2:W5:Y:S02]  /*59b0*/  LDG.E.U8 R35, desc[UR24][R28.64+0x1] ;  /* 0x000001181c237981 */ /* 0x000564000c1e1100 */
.L_x_39:
[----:B------:R-:W-:Y:S05]  /*59c0*/  BSYNC B1 ;  /* 0x0000000000017941 */ /* 0x000fea0003800000 */
.L_x_38:
[----:B-----5:R-:W-:Y:S01]  /*59d0*/  LOP3.LUT R35, R35, 0xff, RZ, 0xc0, !PT ;  /* 0x000000ff23237812 */ /* 0x020fe200078ec0ff */
[----:B------:R-:W-:Y:S01]  /*59e0*/  BSSY B1, `(.L_x_40) ;  /* 0x0000013000017945 */ /* 0x000fe20003800000 */
[----:B-1----:R-:W-:Y:S02]  /*59f0*/  IADD3 R37, P1, R30, 0x8, RZ ;  /* 0x000000081e257810 */ /* 0x002fe40007f3e0ff */
[----:B------:R-:W-:-:S03]  /*5a00*/  F2FP.F16.E5M2.UNPACK_B R35, R35 ;  /* 0x00000023ff23723e */ /* 0x000fc600020004ff */
[----:B------:R-:W-:Y:S01]  /*5a10*/  IMAD.X R31, RZ, RZ, R31, P1 ;  /* 0x000000ffff1f7224 */ /* 0x000fe200008e061f */
[----:B------:R-:W-:Y:S01]  /*5a20*/  ISETP.GE.AND P1, PT, R39, 0x9, PT ;  /* 0x000000092700780c */ /* 0x000fe20003f26270 */
[----:B------:R-:W-:Y:S02]  /*5a30*/  HADD2.F32 R35, -RZ, R35.H0_H0 ;  /* 0x20000023ff237230 */ /* 0x000fe40000004100 */
[----:B------:R-:W-:Y:S01]  /*5a40*/  IMAD R36, R31, UR4, RZ ;  /* 0x000000041f247c24 */ /* 0x000fe2000f8e02ff */
[----:B------:R-:W-:Y:S01]  /*5a50*/  ISETP.LT.OR P4, PT, R34, 0x1, !P1 ;  /* 0x000000012200780c */ /* 0x000fe20004f81670 */
[----:B------:R-:W-:-:S04]  /*5a60*/  IMAD.WIDE.U32 R32, R37, UR4, R32 ;  /* 0x0000000425207c25 */ /* 0x000fc8000f8e0020 */
[----:B------:R-:W-:Y:S01]  /*5a70*/  FMUL R30, R35, UR26 ;  /* 0x0000001a231e7c20 */ /* 0x000fe20008400000 */
[----:B------:R-:W-:-:S03]  /*5a80*/  IMAD R37, R37, UR5, R36 ;  /* 0x0000000525257c24 */ /* 0x000fc6000f8e0224 */
[----:B------:R-:W-:Y:S01]  /*5a90*/  FFMA R225, R225, UR27, R30 ;  /* 0x0000001be1e17c23 */ /* 0x000fe2000800001e */
[----:B------:R-:W-:Y:S02]  /*5aa0*/  IADD3 R30, P2, R32, UR8, RZ ;  /* 0x00000008201e7c10 */ /* 0x000fe4000ff5e0ff */
[----:B------:R-:W-:Y:S02]  /*5ab0*/  PRMT R32, RZ, 0x7610, R32 ;  /* 0x00007610ff207816 */ /* 0x000fe40000000020 */
[----:B------:R-:W-:Y:S02]  /*5ac0*/  F2FP.SATFINITE.E5M2.F32.PACK_AB_MERGE_C R225, RZ, R225, RZ ;  /* 0x000000e1ffe1723e */ /* 0x000fe400048060ff */
[----:B------:R-:W-:-:S03]  /*5ad0*/  IADD3.X R31, R33, UR9, R37, P2, !PT ;  /* 0x00000009211f7c10 */ /* 0x000fc600097fe425 */
[----:B------:R1:W-:Y:S01]  /*5ae0*/  @!P3 STG.E.U8 desc[UR24][R24.64+0x1], R225 ;  /* 0x000001e11800b986 */ /* 0x0003e2000c101118 */
[----:B------:R-:W-:Y:S05]  /*5af0*/  @P4 BRA `(.L_x_41) ;  /* 0x0000000000044947 */ /* 0x000fea0003800000 */
[----:B------:R3:W5:Y:S02]  /*5b00*/  LDG.E.U8 R32, desc[UR24][R30.64] ;  /* 0x000000181e207981 */ /* 0x000764000c1e1100 */
.L_x_41:
[----:B------:R-:W-:Y:S05]  /*5b10*/  BSYNC B1 ;  /* 0x0000000000017941 */ /* 0x000fea0003800000 */
.L_x_40:
[----:B-----5:R-:W-:Y:S01]  /*5b20*/  LOP3.LUT R32, R32, 0xff, RZ, 0xc0, !PT ;  /* 0x000000ff20207812 */ /* 0x020fe200078ec0ff */
[----:B------:R-:W-:Y:S01]  /*5b30*/  BSSY B1, `(.L_x_42) ;  /* 0x000000b000017945 */ /* 0x000fe20003800000 */
[----:B------:R-:W-:Y:S02]  /*5b40*/  ISETP.LT.OR P2, PT, R34, 0x2, !P1 ;  /* 0x000000022200780c */ /* 0x000fe40004f41670 */
[----:B------:R-:W-:-:S05]  /*5b50*/  F2FP.F16.E5M2.UNPACK_B R32, R32 ;  /* 0x00000020ff20723e */ /* 0x000fca00020004ff */
[----:B------:R-:W-:-:S05]  /*5b60*/  HADD2.F32 R32, -RZ, R32.H0_H0 ;  /* 0x20000020ff207230 */ /* 0x000fca0000004100 */
[----:B------:R-:W-:Y:S01]  /*5b70*/  FMUL R33, R32, UR26 ;  /* 0x0000001a20217c20 */ /* 0x000fe20008400000 */
[----:B------:R-:W-:-:S03]  /*5b80*/  PRMT R32, RZ, 0x7610, R32 ;  /* 0x00007610ff207816 */ /* 0x000fc60000000020 */
[----:B------:R-:W-:-:S05]  /*5b90*/  FFMA R33, R224, UR27, R33 ;  /* 0x0000001be0217c23 */ /* 0x000fca0008000021 */
[----:B------:R-:W-:-:S05]  /*5ba0*/  F2FP.SATFINITE.E5M2.F32.PACK_AB_MERGE_C R33, RZ, R33, RZ ;  /* 0x00000021ff21723e */ /* 0x000fca00048060ff */
[----:B------:R4:W-:Y:S01]  /*5bb0*/  @!P4 STG.E.U8 desc[UR24][R26.64], R33 ;  /* 0x000000211a00c986 */ /* 0x0009e2000c101118 */
[----:B------:R-:W-:Y:S05]  /*5bc0*/  @P2 BRA `(.L_x_43) ;  /* 0x0000000000042947 */ /* 0x000fea0003800000 */
[----:B------:R0:W5:Y:S02]  /*5bd0*/  LDG.E.U8 R32, desc[UR24][R30.64+0x1] ;  /* 0x000001181e207981 */ /* 0x000164000c1e1100 */
.L_x_43:
[----:B------:R-:W-:Y:S05]  /*5be0*/  BSYNC B1 ;  /* 0x0000000000017941 */ /* 0x000fea0003800000 */
.L_x_42:
[----:B-----5:R-:W-:Y:S01]  /*5bf0*/  LOP3.LUT R32, R32, 0xff, RZ, 0xc0, !PT ;  /* 0x000000ff20207812 */ /* 0x020fe200078ec0ff */
[----:B------:R-:W-:Y:S01]  /*5c00*/  BSSY B1, `(.L_x_44) ;  /* 0x000000b000017945 */ /* 0x000fe20003800000 */
[----:B------:R-:W-:Y:S02]  /*5c10*/  ISETP.LT.OR P3, PT, R34, 0x9, !P0 ;  /* 0x000000092200780c */ /* 0x000fe40004761670 */
[----:B------:R-:W-:-:S05]  /*5c20*/  F2FP.F16.E5M2.UNPACK_B R32, R32 ;  /* 0x00000020ff20723e */ /* 0x000fca00020004ff */
[----:B------:R-:W-:-:S05]  /*5c30*/  HADD2.F32 R32, -RZ, R32.H0_H0 ;  /* 0x20000020ff207230 */ /* 0x000fca0000004100 */
[----:B------:R-:W-:-:S04]  /*5c40*/  FMUL R32, R32, UR26 ;  /* 0x0000001a20207c20 */ /* 0x000fc80008400000 */
[----:B------:R-:W-:-:S05]  /*5c50*/  FFMA R32, R223, UR27, R32 ;  /* 0x0000001bdf207c23 */ /* 0x000fca0008000020 */
[----:B----4-:R-:W-:Y:S02]  /*5c60*/  F2FP.SATFINITE.E5M2.F32.PACK_AB_MERGE_C R33, RZ, R32, RZ ;  /* 0x00000020ff21723e */ /* 0x010fe400048060ff */
[----:B------:R-:W-:-:S03]  /*5c70*/  PRMT R32, RZ, 0x7610, R32 ;  /* 0x00007610ff207816 */ /* 0x000fc60000000020 */
[----:B------:R4:W-:Y:S01]  /*5c80*/  @!P2 STG.E.U8 desc[UR24][R26.64+0x1], R33 ;  /* 0x000001211a00a986 */ /* 0x0009e2000c101118 */
[----:B------:R-:W-:Y:S05]  /*5c90*/  @P3 BRA `(.L_x_45) ;  /* 0x0000000000043947 */ /* 0x000fea0003800000 */
[----:B------:R0:W5:Y:S02]  /*5ca0*/  LDG.E.U8 R32, desc[UR24][R28.64+0x8] ;  /* 0x000008181c207981 */ /* 0x000164000c1e1100 */
.L_x_45:
[----:B------:R-:W-:Y:S05]  /*5cb0*/  BSYNC B1 ;  /* 0x0000000000017941 */ /* 0x000fea0003800000 */
.L_x_44:
[----:B-----5:R-:W-:Y:S01]  /*5cc0*/  LOP3.LUT R32, R32, 0xff, RZ, 0xc0, !PT ;  /* 0x000000ff20207812 */ /* 0x020fe200078ec0ff */
[----:B------:R-:W-:Y:S01]  /*5cd0*/  BSSY B1, `(.L_x_46) ;  /* 0x000000b000017945 */ /* 0x000fe20003800000 */
[----:B------:R-:W-:Y:S02]  /*5ce0*/  ISETP.LT.OR P2, PT, R34, 0xa, !P0 ;  /* 0x0000000a2200780c */ /* 0x000fe40004741670 */
[----:B------:R-:W-:-:S05]  /*5cf0*/  F2FP.F16.E5M2.UNPACK_B R32, R32 ;  /* 0x00000020ff20723e */ /* 0x000fca00020004ff */
[----:B------:R-:W-:-:S05]  /*5d00*/  HADD2.F32 R32, -RZ, R32.H0_H0 ;  /* 0x20000020ff207230 */ /* 0x000fca0000004100 */
[----:B----4-:R-:W-:Y:S01]  /*5d10*/  FMUL R33, R32, UR26 ;  /* 0x0000001a20217c20 */ /* 0x010fe20008400000 */
[----:B------:R-:W-:-:S03]  /*5d20*/  PRMT R32, RZ, 0x7610, R32 ;  /* 0x00007610ff207816 */ /* 0x000fc60000000020 */
[----:B------:R-:W-:-:S05]  /*5d30*/  FFMA R33, R222, UR27, R33 ;  /* 0x0000001bde217c23 */ /* 0x000fca0008000021 */
[----:B------:R-:W-:-:S05]  /*5d40*/  F2FP.SATFINITE.E5M2.F32.PACK_AB_MERGE_C R33, RZ, R33, RZ ;  /* 0x00000021ff21723e */ /* 0x000fca00048060ff */
[----:B------:R4:W-:Y:S01]  /*5d50*/  @!P3 STG.E.U8 desc[UR24][R24.64+0x8], R33 ;  /* 0x000008211800b986 */ /* 0x0009e2000c101118 */
[----:B------:R-:W-:Y:S05]  /*5d60*/  @P2 BRA `(.L_x_47) ;  /* 0x0000000000042947 */ /* 0x000fea0003800000 */
[----:B------:R0:W5:Y:S02]  /*5d70*/  LDG.E.U8 R32, desc[UR24][R28.64+0x9] ;  /* 0x000009181c207981 */ /* 0x000164000c1e1100 */
.L_x_47:
[----:B------:R-:W-:Y:S05]  /*5d80*/  BSYNC B1 ;  /* 0x0000000000017941 */ /* 0x000fea0003800000 */
.L_x_46:
        /* <DEDUP_REMOVED lines=12> */
.L_x_49:
[----:B------:R-:W-:Y:S05]  /*5e50*/  BSYNC B1 ;  /* 0x0000000000017941 */ /* 0x000fea0003800000 */
.L_x_48:
        /* <DEDUP_REMOVED lines=12> */
.L_x_51:
[----:B------:R-:W-:Y:S05]  /*5f20*/  BSYNC B1 ;  /* 0x0000000000017941 */ /* 0x000fea0003800000 */
.L_x_50:
        /* <DEDUP_REMOVED lines=12> */
.L_x_53:
[----:B------:R-:W-:Y:S05]  /*5ff0*/  BSYNC B1 ;  /* 0x0000000000017941 */ /* 0x000fea0003800000 */
.L_x_52:
        /* <DEDUP_REMOVED lines=12> */
.L_x_55:
[----:B------:R-:W-:Y:S05]  /*60c0*/  BSYNC B1 ;  /* 0x0000000000017941 */ /* 0x000fea0003800000 */
.L_x_54:
        /* <DEDUP_REMOVED lines=12> */
.L_x_57:
[----:B------:R-:W-:Y:S05]  /*6190*/  BSYNC B1 ;  /* 0x0000000000017941 */ /* 0x000fea0003800000 */
.L_x_56:
        /* <DEDUP_REMOVED lines=12> */
.L_x_59:
[----:B------:R-:W-:Y:S05]  /*6260*/  BSYNC B1 ;  /* 0x0000000000017941 */ /* 0x000fea0003800000 */
.L_x_58:
        /* <DEDUP_REMOVED lines=12> */
.L_x_61:
[----:B------:R-:W-:Y:S05]  /*6330*/  BSYNC B1 ;  /* 0x0000000000017941 */ /* 0x000fea0003800000 */
.L_x_60:
        /* <DEDUP_REMOVED lines=12> */
.L_x_63:
[----:B------:R-:W-:Y:S05]  /*6400*/  BSYNC B1 ;  /* 0x0000000000017941 */ /* 0x000fea0003800000 */
.L_x_62:
        /* <DEDUP_REMOVED lines=12> */
.L_x_65:
[----:B------:R-:W-:Y:S05]  /*64d0*/  BSYNC B1 ;  /* 0x0000000000017941 */ /* 0x000fea0003800000 */
.L_x_64:
        /* <DEDUP_REMOVED lines=12> */
.L_x_67:
[----:B------:R-:W-:Y:S05]  /*65a0*/  BSYNC B1 ;  /* 0x0000000000017941 */ /* 0x000fea0003800000 */
.L_x_66:
        /* <DEDUP_REMOVED lines=12> */
.L_x_69:
[----:B------:R-:W-:Y:S05]  /*6670*/  BSYNC B1 ;  /* 0x0000000000017941 */ /* 0x000fea0003800000 */
.L_x_68:
        /* <DEDUP_REMOVED lines=12> */
.L_x_71:
[----:B------:R-:W-:Y:S05]  /*6740*/  BSYNC B1 ;  /* 0x0000000000017941 */ /* 0x000fea0003800000 */
.L_x_70:
        /* <DEDUP_REMOVED lines=12> */
.L_x_73:
[----:B------:R-:W-:Y:S05]  /*6810*/  BSYNC B1 ;  /* 0x0000000000017941 */ /* 0x000fea0003800000 */
.L_x_72:
        /* <DEDUP_REMOVED lines=12> */
.L_x_75:
[----:B------:R-:W-:Y:S05]  /*68e0*/  BSYNC B1 ;  /* 0x0000000000017941 */ /* 0x000fea0003800000 */
.L_x_74:
        /* <DEDUP_REMOVED lines=12> */
.L_x_77:
[----:B------:R-:W-:Y:S05]  /*69b0*/  BSYNC B1 ;  /* 0x0000000000017941 */ /* 0x000fea0003800000 */
.L_x_76:
        /* <DEDUP_REMOVED lines=12> */
.L_x_79:
[----:B------:R-:W-:Y:S05]  /*6a80*/  BSYNC B1 ;  /* 0x0000000000017941 */ /* 0x000fea0003800000 */
.L_x_78:
        /* <DEDUP_REMOVED lines=12> */
.L_x_81:
[----:B------:R-:W-:Y:S05]  /*6b50*/  BSYNC B1 ;  /* 0x0000000000017941 */ /* 0x000fea0003800000 */
.L_x_80:
        /* <DEDUP_REMOVED lines=12> */
.L_x_83:
[----:B------:R-:W-:Y:S05]  /*6c20*/  BSYNC B1 ;  /* 0x0000000000017941 */ /* 0x000fea0003800000 */
.L_x_82:
        /* <DEDUP_REMOVED lines=12> */
.L_x_85:
[----:B------:R-:W-:Y:S05]  /*6cf0*/  BSYNC B1 ;  /* 0x0000000000017941 */ /* 0x000fea0003800000 */
.L_x_84:
        /* <DEDUP_REMOVED lines=12> */
.L_x_87:
[----:B------:R-:W-:Y:S05]  /*6dc0*/  BSYNC B1 ;  /* 0x0000000000017941 */ /* 0x000fea0003800000 */
.L_x_86:
        /* <DEDUP_REMOVED lines=12> */
.L_x_89:
[----:B------:R-:W-:Y:S05]  /*6e90*/  BSYNC B1 ;  /* 0x0000000000017941 */ /* 0x000fea0003800000 */
.L_x_88:
        /* <DEDUP_REMOVED lines=12> */
.L_x_91:
[----:B------:R-:W-:Y:S05]  /*6f60*/  BSYNC B1 ;  /* 0x0000000000017941 */ /* 0x000fea0003800000 */
.L_x_90:
        /* <DEDUP_REMOVED lines=12> */
.L_x_93:
[----:B------:R-:W-:Y:S05]  /*7030*/  BSYNC B1 ;  /* 0x0000000000017941 */ /* 0x000fea0003800000 */
.L_x_92:
        /* <DEDUP_REMOVED lines=12> */
.L_x_95:
[----:B------:R-:W-:Y:S05]  /*7100*/  BSYNC B1 ;  /* 0x0000000000017941 */ /* 0x000fea0003800000 */
.L_x_94:
        /* <DEDUP_REMOVED lines=12> */
.L_x_97:
[----:B------:R-:W-:Y:S05]  /*71d0*/  BSYNC B1 ;  /* 0x0000000000017941 */ /* 0x000fea0003800000 */
.L_x_96:
        /* <DEDUP_REMOVED lines=12> */
.L_x_99:
[----:B------:R-:W-:Y:S05]  /*72a0*/  BSYNC B1 ;  /* 0x0000000000017941 */ /* 0x000fea0003800000 */
.L_x_98:
        /* <DEDUP_REMOVED lines=12> */
.L_x_101:
[----:B------:R-:W-:Y:S05]  /*7370*/  BSYNC B1 ;  /* 0x0000000000017941 */ /* 0x000fea0003800000 */
.L_x_100:
        /* <DEDUP_REMOVED lines=12> */
.L_x_103:
[----:B------:R-:W-:Y:S05]  /*7440*/  BSYNC B1 ;  /* 0x0000000000017941 */ /* 0x000fea0003800000 */
.L_x_102:
        /* <DEDUP_REMOVED lines=12> */
.L_x_105:
[----:B------:R-:W-:Y:S05]  /*7510*/  BSYNC B1 ;  /* 0x0000000000017941 */ /* 0x000fea0003800000 */
.L_x_104:
        /* <DEDUP_REMOVED lines=12> */
.L_x_107:
[----:B------:R-:W-:Y:S05]  /*75e0*/  BSYNC B1 ;  /* 0x0000000000017941 */ /* 0x000fea0003800000 */
.L_x_106:
        /* <DEDUP_REMOVED lines=12> */
.L_x_109:
[----:B------:R-:W-:Y:S05]  /*76b0*/  BSYNC B1 ;  /* 0x0000000000017941 */ /* 0x000fea0003800000 */
.L_x_108:
        /* <DEDUP_REMOVED lines=12> */
.L_x_111:
[----:B------:R-:W-:Y:S05]  /*7780*/  BSYNC B1 ;  /* 0x0000000000017941 */ /* 0x000fea0003800000 */
.L_x_110:
        /* <DEDUP_REMOVED lines=12> */
.L_x_113:
[----:B------:R-:W-:Y:S05]  /*7850*/  BSYNC B1 ;  /* 0x0000000000017941 */ /* 0x000fea0003800000 */
.L_x_112:
        /* <DEDUP_REMOVED lines=12> */
.L_x_115:
[----:B------:R-:W-:Y:S05]  /*7920*/  BSYNC B1 ;  /* 0x0000000000017941 */ /* 0x000fea0003800000 */
.L_x_114:
        /* <DEDUP_REMOVED lines=12> */
.L_x_117:
[----:B------:R-:W-:Y:S05]  /*79f0*/  BSYNC B1 ;  /* 0x0000000000017941 */ /* 0x000fea0003800000 */
.L_x_116:
        /* <DEDUP_REMOVED lines=12> */
.L_x_119:
[----:B------:R-:W-:Y:S05]  /*7ac0*/  BSYNC B1 ;  /* 0x0000000000017941 */ /* 0x000fea0003800000 */
.L_x_118:
        /* <DEDUP_REMOVED lines=12> */
.L_x_121:
[----:B------:R-:W-:Y:S05]  /*7b90*/  BSYNC B1 ;  /* 0x0000000000017941 */ /* 0x000fea0003800000 */
.L_x_120:
        /* <DEDUP_REMOVED lines=12> */
.L_x_123:
[----:B------:R-:W-:Y:S05]  /*7c60*/  BSYNC B1 ;  /* 0x0000000000017941 */ /* 0x000fea0003800000 */
.L_x_122:
        /* <DEDUP_REMOVED lines=12> */
.L_x_125:
[----:B------:R-:W-:Y:S05]  /*7d30*/  BSYNC B1 ;  /* 0x0000000000017941 */ /* 0x000fea0003800000 */
.L_x_124:
        /* <DEDUP_REMOVED lines=12> */
.L_x_127:
[----:B------:R-:W-:Y:S05]  /*7e00*/  BSYNC B1 ;  /* 0x0000000000017941 */ /* 0x000fea0003800000 */
.L_x_126:
        /* <DEDUP_REMOVED lines=12> */
.L_x_129:
[----:B------:R-:W-:Y:S05]  /*7ed0*/  BSYNC B1 ;  /* 0x0000000000017941 */ /* 0x000fea0003800000 */
.L_x_128:
        /* <DEDUP_REMOVED lines=12> */
.L_x_131:
[----:B------:R-:W-:Y:S05]  /*7fa0*/  BSYNC B1 ;  /* 0x0000000000017941 */ /* 0x000fea0003800000 */
.L_x_130:
        /* <DEDUP_REMOVED lines=12> */
.L_x_133:
[----:B------:R-:W-:Y:S05]  /*8070*/  BSYNC B1 ;  /* 0x0000000000017941 */ /* 0x000fea0003800000 */
.L_x_132:
        /* <DEDUP_REMOVED lines=12> */
.L_x_135:
[----:B------:R-:W-:Y:S05]  /*8140*/  BSYNC B1 ;  /* 0x0000000000017941 */ /* 0x000fea0003800000 */
.L_x_134:
        /* <DEDUP_REMOVED lines=12> */
.L_x_137:
[----:B------:R-:W-:Y:S05]  /*8210*/  BSYNC B1 ;  /* 0x0000000000017941 */ /* 0x000fea0003800000 */
.L_x_136:
        /* <DEDUP_REMOVED lines=12> */
.L_x_139:
[----:B------:R-:W-:Y:S05]  /*82e0*/  BSYNC B1 ;  /* 0x0000000000017941 */ /* 0x000fea0003800000 */
.L_x_138:
        /* <DEDUP_REMOVED lines=12> */
.L_x_141:
[----:B------:R-:W-:Y:S05]  /*83b0*/  BSYNC B1 ;  /* 0x0000000000017941 */ /* 0x000fea0003800000 */
.L_x_140:
        /* <DEDUP_REMOVED lines=12> */
.L_x_143:
[----:B------:R-:W-:Y:S05]  /*8480*/  BSYNC B1 ;  /* 0x0000000000017941 */ /* 0x000fea0003800000 */
.L_x_142:
        /* <DEDUP_REMOVED lines=12> */
.L_x_145:
[----:B------:R-:W-:Y:S05]  /*8550*/  BSYNC B1 ;  /* 0x0000000000017941 */ /* 0x000fea0003800000 */
.L_x_144:
        /* <DEDUP_REMOVED lines=12> */
.L_x_147:
[----:B------:R-:W-:Y:S05]  /*8620*/  BSYNC B1 ;  /* 0x0000000000017941 */ /* 0x000fea0003800000 */
.L_x_146:
        /* <DEDUP_REMOVED lines=12> */
.L_x_149:
[----:B------:R-:W-:Y:S05]  /*86f0*/  BSYNC B1 ;  /* 0x0000000000017941 */ /* 0x000fea0003800000 */
.L_x_148:
        /* <DEDUP_REMOVED lines=12> */
.L_x_151:
[----:B------:R-:W-:Y:S05]  /*87c0*/  BSYNC B1 ;  /* 0x0000000000017941 */ /* 0x000fea0003800000 */
.L_x_150:
        /* <DEDUP_REMOVED lines=12> */
.L_x_153:
[----:B------:R-:W-:Y:S05]  /*8890*/  BSYNC B1 ;  /* 0x0000000000017941 */ /* 0x000fea0003800000 */
.L_x_152:
        /* <DEDUP_REMOVED lines=12> */
.L_x_155:
[----:B------:R-:W-:Y:S05]  /*8960*/  BSYNC B1 ;  /* 0x0000000000017941 */ /* 0x000fea0003800000 */
.L_x_154:
        /* <DEDUP_REMOVED lines=12> */
.L_x_157:
[----:B------:R-:W-:Y:S05]  /*8a30*/  BSYNC B1 ;  /* 0x0000000000017941 */ /* 0x000fea0003800000 */
.L_x_156:
        /* <DEDUP_REMOVED lines=12> */
.L_x_159:
[----:B------:R-:W-:Y:S05]  /*8b00*/  BSYNC B1 ;  /* 0x0000000000017941 */ /* 0x000fea0003800000 */
.L_x_158:
        /* <DEDUP_REMOVED lines=12> */
.L_x_161:
[----:B------:R-:W-:Y:S05]  /*8bd0*/  BSYNC B1 ;  /* 0x0000000000017941 */ /* 0x000fea0003800000 */
.L_x_160:
        /* <DEDUP_REMOVED lines=12> */
.L_x_163:
[----:B------:R-:W-:Y:S05]  /*8ca0*/  BSYNC B1 ;  /* 0x0000000000017941 */ /* 0x000fea0003800000 */
.L_x_162:
        /* <DEDUP_REMOVED lines=12> */
.L_x_165:
[----:B------:R-:W-:Y:S05]  /*8d70*/  BSYNC B1 ;  /* 0x0000000000017941 */ /* 0x000fea0003800000 */
.L_x_164:
        /* <DEDUP_REMOVED lines=12> */
.L_x_167:
[----:B------:R-:W-:Y:S05]  /*8e40*/  BSYNC B1 ;  /* 0x0000000000017941 */ /* 0x000fea0003800000 */
.L_x_166:
        /* <DEDUP_REMOVED lines=12> */
.L_x_169:
[----:B------:R-:W-:Y:S05]  /*8f10*/  BSYNC B1 ;  /* 0x0000000000017941 */ /* 0x000fea0003800000 */
.L_x_168:
        /* <DEDUP_REMOVED lines=12> */
.L_x_171:
[----:B------:R-:W-:Y:S05]  /*8fe0*/  BSYNC B1 ;  /* 0x0000000000017941 */ /* 0x000fea0003800000 */
.L_x_170:
        /* <DEDUP_REMOVED lines=12> */
.L_x_173:
[----:B------:R-:W-:Y:S05]  /*90b0*/  BSYNC B1 ;  /* 0x0000000000017941 */ /* 0x000fea0003800000 */
.L_x_172:
        /* <DEDUP_REMOVED lines=12> */
.L_x_175:
[----:B------:R-:W-:Y:S05]  /*9180*/  BSYNC B1 ;  /* 0x0000000000017941 */ /* 0x000fea0003800000 */
.L_x_174:
        /* <DEDUP_REMOVED lines=12> */
.L_x_177:
[----:B------:R-:W-:Y:S05]  /*9250*/  BSYNC B1 ;  /* 0x0000000000017941 */ /* 0x000fea0003800000 */
.L_x_176:
        /* <DEDUP_REMOVED lines=12> */
.L_x_179:
[----:B------:R-:W-:Y:S05]  /*9320*/  BSYNC B1 ;  /* 0x0000000000017941 */ /* 0x000fea0003800000 */
.L_x_178:
        /* <DEDUP_REMOVED lines=12> */
.L_x_181:
[----:B------:R-:W-:Y:S05]  /*93f0*/  BSYNC B1 ;  /* 0x0000000000017941 */ /* 0x000fea0003800000 */
.L_x_180:
        /* <DEDUP_REMOVED lines=12> */
.L_x_183:
[----:B------:R-:W-:Y:S05]  /*94c0*/  BSYNC B1 ;  /* 0x0000000000017941 */ /* 0x000fea0003800000 */
.L_x_182:
        /* <DEDUP_REMOVED lines=12> */
.L_x_185:
[----:B------:R-:W-:Y:S05]  /*9590*/  BSYNC B1 ;  /* 0x0000000000017941 */ /* 0x000fea0003800000 */
.L_x_184:
        /* <DEDUP_REMOVED lines=12> */
.L_x_187:
[----:B------:R-:W-:Y:S05]  /*9660*/  BSYNC B1 ;  /* 0x0000000000017941 */ /* 0x000fea0003800000 */
.L_x_186:
[----:B-----5:R-:W-:Y:S01]  /*9670*/  LOP3.LUT R32, R32, 0xff, RZ, 0xc0, !PT ;  /* 0x000000ff20207812 */ /* 0x020fe200078ec0ff */
[----:B------:R-:W-:Y:S01]  /*9680*/  BSSY B1, `(.L_x_188) ;  /* 0x000000b000017945 */ /* 0x000fe20003800000 */
[----:B------:R-:W-:Y:S02]  /*9690*/  ISETP.LT.OR P3, PT, R34, 0x99, !P0 ;  /* 0x000000992200780c */ /* 0x000fe40004761670 */
[----:B------:R-:W-:-:S05]  /*96a0*/  F2FP.F16.E5M2.UNPACK_B R32, R32 ;  /* 0x00000020ff20723e */ /* 0x000fca00020004ff */
[----:B------:R-:W-:-:S05]  /*96b0*/  HADD2.F32 R32, -RZ, R32.H0_H0 ;  /* 0x20000020ff207230 */ /* 0x000fca0000004100 */
[----:B------:R-:W-:-:S04]  /*96c0*/  FMUL R32, R32, UR26 ;  /* 0x0000001a20207c20 */ /* 0x000fc80008400000 */
[----:B------:R-:W-:Y:S01]  /*96d0*/  FFMA R32, R23, UR27, R32 ;  /* 0x0000001b17207c23 */ /* 0x000fe20008000020 */
[----:B------:R-:W-:-:S04]  /*96e0*/  PRMT R23, RZ, 0x7610, R23 ;  /* 0x00007610ff177816 */ /* 0x000fc80000000017 */
[----:B----4-:R-:W-:-:S05]  /*96f0*/  F2FP.SATFINITE.E5M2.F32.PACK_AB_MERGE_C R33, RZ, R32, RZ ;  /* 0x00000020ff21723e */ /* 0x010fca00048060ff */
[----:B------:R4:W-:Y:S01]  /*9700*/  @!P2 STG.E.U8 desc[UR24][R26.64+0x91], R33 ;  /* 0x000091211a00a986 */ /* 0x0009e2000c101118 */
[----:B------:R-:W-:Y:S05]  /*9710*/  @P3 BRA `(.L_x_189) ;  /* 0x0000000000043947 */ /* 0x000fea0003800000 */
[----:B------:R0:W5:Y:S02]  /*9720*/  LDG.E.U8 R23, desc[UR24][R28.64+0x98] ;  /* 0x000098181c177981 */ /* 0x000164000c1e1100 */
.L_x_189:
[----:B------:R-:W-:Y:S05]  /*9730*/  BSYNC B1 ;  /* 0x0000000000017941 */ /* 0x000fea0003800000 */
.L_x_188:
        /* <DEDUP_REMOVED lines=8> */
[----:B------:R-:W-:-:S05]  /*97c0*/  F2FP.SATFINITE.E5M2.F32.PACK_AB_MERGE_C R23, RZ, R23, RZ ;  /* 0x00000017ff17723e */ /* 0x000fca00048060ff */
[----:B------:R0:W-:Y:S01]  /*97d0*/  @!P3 STG.E.U8 desc[UR24][R24.64+0x98], R23 ;  /* 0x000098171800b986 */ /* 0x0001e2000c101118 */
[----:B------:R-:W-:Y:S05]  /*97e0*/  @P2 BRA `(.L_x_191) ;  /* 0x0000000000042947 */ /* 0x000fea0003800000 */
[----:B------:R0:W5:Y:S02]  /*97f0*/  LDG.E.U8 R22, desc[UR24][R28.64+0x99] ;  /* 0x000099181c167981 */ /* 0x000164000c1e1100 */
.L_x_191:
[----:B------:R-:W-:Y:S05]  /*9800*/  BSYNC B1 ;  /* 0x0000000000017941 */ /* 0x000fea0003800000 */
.L_x_190:
        /* <DEDUP_REMOVED lines=8> */
[----:B0-----:R-:W-:-:S05]  /*9890*/  F2FP.SATFINITE.E5M2.F32.PACK_AB_MERGE_C R23, RZ, R22, RZ ;  /* 0x00000016ff17723e */ /* 0x001fca00048060ff */
[----:B------:R0:W-:Y:S01]  /*98a0*/  @!P2 STG.E.U8 desc[UR24][R24.64+0x99], R23 ;  /* 0x000099171800a986 */ /* 0x0001e2000c101118 */
[----:B------:R-:W-:Y:S05]  /*98b0*/  @P3 BRA `(.L_x_193) ;  /* 0x0000000000043947 */ /* 0x000fea0003800000 */
[----:B------:R0:W5:Y:S02]  /*98c0*/  LDG.E.U8 R21, desc[UR24][R30.64+0x98] ;  /* 0x000098181e157981 */ /* 0x000164000c1e1100 */
.L_x_193:
[----:B------:R-:W-:Y:S05]  /*98d0*/  BSYNC B1 ;  /* 0x0000000000017941 */ /* 0x000fea0003800000 */
.L_x_192:
        /* <DEDUP_REMOVED lines=12> */
.L_x_195:
[----:B------:R-:W-:Y:S05]  /*99a0*/  BSYNC B1 ;  /* 0x0000000000017941 */ /* 0x000fea0003800000 */
.L_x_194:
        /* <DEDUP_REMOVED lines=12> */
.L_x_197:
[----:B------:R-:W-:Y:S05]  /*9a70*/  BSYNC B1 ;  /* 0x0000000000017941 */ /* 0x000fea0003800000 */
.L_x_196:
        /* <DEDUP_REMOVED lines=12> */
.L_x_199:
[----:B------:R-:W-:Y:S05]  /*9b40*/  BSYNC B1 ;  /* 0x0000000000017941 */ /* 0x000fea0003800000 */
.L_x_198:
        /* <DEDUP_REMOVED lines=12> */
.L_x_201:
[----:B------:R-:W-:Y:S05]  /*9c10*/  BSYNC B1 ;  /* 0x0000000000017941 */ /* 0x000fea0003800000 */
.L_x_200:
        /* <DEDUP_REMOVED lines=12> */
.L_x_203:
[----:B------:R-:W-:Y:S05]  /*9ce0*/  BSYNC B1 ;  /* 0x0000000000017941 */ /* 0x000fea0003800000 */
.L_x_202:
        /* <DEDUP_REMOVED lines=12> */
.L_x_205:
[----:B------:R-:W-:Y:S05]  /*9db0*/  BSYNC B1 ;  /* 0x0000000000017941 */ /* 0x000fea0003800000 */
.L_x_204:
        /* <DEDUP_REMOVED lines=12> */
.L_x_207:
[----:B------:R-:W-:Y:S05]  /*9e80*/  BSYNC B1 ;  /* 0x0000000000017941 */ /* 0x000fea0003800000 */
.L_x_206:
        /* <DEDUP_REMOVED lines=12> */
.L_x_209:
[----:B------:R-:W-:Y:S05]  /*9f50*/  BSYNC B1 ;  /* 0x0000000000017941 */ /* 0x000fea0003800000 */
.L_x_208:
        /* <DEDUP_REMOVED lines=12> */
.L_x_211:
[----:B------:R-:W-:Y:S05]  /*a020*/  BSYNC B1 ;  /* 0x0000000000017941 */ /* 0x000fea0003800000 */
.L_x_210:
        /* <DEDUP_REMOVED lines=12> */
.L_x_213:
[----:B------:R-:W-:Y:S05]  /*a0f0*/  BSYNC B1 ;  /* 0x0000000000017941 */ /* 0x000fea0003800000 */
.L_x_212:
        /* <DEDUP_REMOVED lines=12> */
.L_x_215:
[----:B------:R-:W-:Y:S05]  /*a1c0*/  BSYNC B1 ;  /* 0x0000000000017941 */ /* 0x000fea0003800000 */
.L_x_214:
        /* <DEDUP_REMOVED lines=12> */
.L_x_217:
[----:B------:R-:W-:Y:S05]  /*a290*/  BSYNC B1 ;  /* 0x0000000000017941 */ /* 0x000fea0003800000 */
.L_x_216:
        /* <DEDUP_REMOVED lines=12> */
.L_x_219:
[----:B------:R-:W-:Y:S05]  /*a360*/  BSYNC B1 ;  /* 0x0000000000017941 */ /* 0x000fea0003800000 */
.L_x_218:
        /* <DEDUP_REMOVED lines=12> */
.L_x_221:
[----:B------:R-:W-:Y:S05]  /*a430*/  BSYNC B1 ;  /* 0x0000000000017941 */ /* 0x000fea0003800000 */
.L_x_220:
        /* <DEDUP_REMOVED lines=12> */
.L_x_223:
[----:B------:R-:W-:Y:S05]  /*a500*/  BSYNC B1 ;  /* 0x0000000000017941 */ /* 0x000fea0003800000 */
.L_x_222:
        /* <DEDUP_REMOVED lines=12> */
.L_x_225:
[----:B------:R-:W-:Y:S05]  /*a5d0*/  BSYNC B1 ;  /* 0x0000000000017941 */ /* 0x000fea0003800000 */
.L_x_224:
        /* <DEDUP_REMOVED lines=12> */
.L_x_227:
[----:B------:R-:W-:Y:S05]  /*a6a0*/  BSYNC B1 ;  /* 0x0000000000017941 */ /* 0x000fea0003800000 */
.L_x_226:
        /* <DEDUP_REMOVED lines=12> */
.L_x_229:
[----:B------:R-:W-:Y:S05]  /*a770*/  BSYNC B1 ;  /* 0x0000000000017941 */ /* 0x000fea0003800000 */
.L_x_228:
        /* <DEDUP_REMOVED lines=12> */
.L_x_231:
[----:B------:R-:W-:Y:S05]  /*a840*/  BSYNC B1 ;  /* 0x0000000000017941 */ /* 0x000fea0003800000 */
.L_x_230:
[----:B-----5:R-:W-:Y:S01]  /*a850*/  LOP3.LUT R2, R2, 0xff, RZ, 0xc0, !PT ;  /* 0x000000ff02027812 */ /* 0x020fe200078ec0ff */
[----:B------:R-:W-:Y:S01]  /*a860*/  BSSY B1, `(.L_x_232) ;  /* 0x000000b000017945 */ /* 0x000fe20003800000 */
[----:B------:R-:W-:Y:S02]  /*a870*/  ISETP.LT.OR P3, PT, R34, 0xc1, !P1 ;  /* 0x000000c12200780c */ /* 0x000fe40004f61670 */
[----:B------:R-:W-:-:S05]  /*a880*/  F2FP.F16.E5M2.UNPACK_B R2, R2 ;  /* 0x00000002ff02723e */ /* 0x000fca00020004ff */
[----:B------:R-:W-:-:S05]  /*a890*/  HADD2.F32 R2, -RZ, R2.H0_H0 ;  /* 0x20000002ff027230 */ /* 0x000fca0000004100 */
[----:B0-----:R-:W-:-:S04]  /*a8a0*/  FMUL R3, R2, UR26 ;  /* 0x0000001a02037c20 */ /* 0x001fc80008400000 */
[----:B------:R-:W-:Y:S01]  /*a8b0*/  FFMA R3, R0, UR27, R3 ;  /* 0x0000001b00037c23 */ /* 0x000fe20008000003 */
[----:B------:R-:W-:-:S04]  /*a8c0*/  PRMT R0, RZ, 0x7610, R0 ;  /* 0x00007610ff007816 */ /* 0x000fc80000000000 */
[----:B------:R-:W-:-:S05]  /*a8d0*/  F2FP.SATFINITE.E5M2.F32.PACK_AB_MERGE_C R3, RZ, R3, RZ ;  /* 0x00000003ff03723e */ /* 0x000fca00048060ff */
[----:B------:R0:W-:Y:S01]  /*a8e0*/  @!P2 STG.E.U8 desc[UR24][R24.64+0xc1], R3 ;  /* 0x0000c1031800a986 */ /* 0x0001e2000c101118 */
[----:B------:R-:W-:Y:S05]  /*a8f0*/  @P3 BRA `(.L_x_233) ;  /* 0x0000000000043947 */ /* 0x000fea0003800000 */
[----:B------:R0:W5:Y:S02]  /*a900*/  LDG.E.U8 R0, desc[UR24][R30.64+0xc0] ;  /* 0x0000c0181e007981 */ /* 0x000164000c1e1100 */
.L_x_233:
[----:B------:R-:W-:Y:S05]  /*a910*/  BSYNC B1 ;  /* 0x0000000000017941 */ /* 0x000fea0003800000 */
.L_x_232:
[----:B------:R-:W2:Y:S01]  /*a920*/  LDL.LU R2, [R1] ;  /* 0x0000000001027983 */ /* 0x000ea20000300800 */
[----:B-----5:R-:W-:Y:S01]  /*a930*/  LOP3.LUT R0, R0, 0xff, RZ, 0xc0, !PT ;  /* 0x000000ff00007812 */ /* 0x020fe200078ec0ff */
[----:B------:R-:W-:Y:S01]  /*a940*/  BSSY B1, `(.L_x_234) ;  /* 0x000000b000017945 */ /* 0x000fe20003800000 */
[----:B------:R-:W-:Y:S02]  /*a950*/  ISETP.LT.OR P2, PT, R34, 0xc2, !P1 ;  /* 0x000000c22200780c */ /* 0x000fe40004f41670 */
[----:B------:R-:W-:-:S05]  /*a960*/  F2FP.F16.E5M2.UNPACK_B R0, R0 ;  /* 0x00000000ff00723e */ /* 0x000fca00020004ff */
[----:B------:R-:W-:-:S05]  /*a970*/  HADD2.F32 R0, -RZ, R0.H0_H0 ;  /* 0x20000000ff007230 */ /* 0x000fca0000004100 */
[----:B------:R-:W-:-:S04]  /*a980*/  FMUL R0, R0, UR26 ;  /* 0x0000001a00007c20 */ /* 0x000fc80008400000 */
[----:B--2---:R-:W-:-:S05]  /*a990*/  FFMA R0, R2, UR27, R0 ;  /* 0x0000001b02007c23 */ /* 0x004fca0008000000 */
[----:B0-----:R-:W-:Y:S02]  /*a9a0*/  F2FP.SATFINITE.E5M2.F32.PACK_AB_MERGE_C R3, RZ, R0, RZ ;  /* 0x00000000ff03723e */ /* 0x001fe400048060ff */
[----:B------:R-:W-:-:S03]  /*a9b0*/  PRMT R0, RZ, 0x7610, R0 ;  /* 0x00007610ff007816 */ /* 0x000fc60000000000 */
[----:B------:R0:W-:Y:S01]  /*a9c0*/  @!P3 STG.E.U8 desc[UR24][R26.64+0xc0], R3 ;  /* 0x0000c0031a00b986 */ /* 0x0001e2000c101118 */
[----:B------:R-:W-:Y:S05]  /*a9d0*/  @P2 BRA `(.L_x_235) ;  /* 0x0000000000042947 */ /* 0x000fea0003800000 */
[----:B------:R2:W5:Y:S02]  /*a9e0*/  LDG.E.U8 R0, desc[UR24][R30.64+0xc1] ;  /* 0x0000c1181e007981 */ /* 0x000564000c1e1100 */
.L_x_235:
[----:B------:R-:W-:Y:S05]  /*a9f0*/  BSYNC B1 ;  /* 0x0000000000017941 */ /* 0x000fea0003800000 */
.L_x_234:
[----:B------:R-:W3:Y:S01]  /*aa00*/  LDL.LU R2, [R1+0x4] ;  /* 0x0000040001027983 */ /* 0x000ee20000300800 */
[----:B-----5:R-:W-:Y:S01]  /*aa10*/  LOP3.LUT R0, R0, 0xff, RZ, 0xc0, !PT ;  /* 0x000000ff00007812 */ /* 0x020fe200078ec0ff */
[----:B------:R-:W-:Y:S01]  /*aa20*/  BSSY B1, `(.L_x_236) ;  /* 0x000000b000017945 */ /* 0x000fe20003800000 */
[----:B------:R-:W-:Y:S02]  /*aa30*/  ISETP.LT.OR P3, PT, R34, 0xc9, !P0 ;  /* 0x000000c92200780c */ /* 0x000fe40004761670 */
[----:B------:R-:W-:-:S05]  /*aa40*/  F2FP.F16.E5M2.UNPACK_B R0, R0 ;  /* 0x00000000ff00723e */ /* 0x000fca00020004ff */
[----:B------:R-:W-:-:S05]  /*aa50*/  HADD2.F32 R0, -RZ, R0.H0_H0 ;  /* 0x20000000ff007230 */ /* 0x000fca0000004100 */
[----:B------:R-:W-:-:S04]  /*aa60*/  FMUL R0, R0, UR26 ;  /* 0x0000001a00007c20 */ /* 0x000fc80008400000 */
[----:B---3--:R-:W-:-:S05]  /*aa70*/  FFMA R0, R2, UR27, R0 ;  /* 0x0000001b02007c23 */ /* 0x008fca0008000000 */
[----:B0-----:R-:W-:Y:S02]  /*aa80*/  F2FP.SATFINITE.E5M2.F32.PACK_AB_MERGE_C R3, RZ, R0, RZ ;  /* 0x00000000ff03723e */ /* 0x001fe400048060ff */
[----:B------:R-:W-:-:S03]  /*aa90*/  PRMT R0, RZ, 0x7610, R0 ;  /* 0x00007610ff007816 */ /* 0x000fc60000000000 */
[----:B------:R0:W-:Y:S01]  /*aaa0*/  @!P2 STG.E.U8 desc[UR24][R26.64+0xc1], R3 ;  /* 0x0000c1031a00a986 */ /* 0x0001e2000c101118 */
[----:B------:R-:W-:Y:S05]  /*aab0*/  @P3 BRA `(.L_x_237) ;  /* 0x0000000000043947 */ /* 0x000fea0003800000 */
[----:B------:R3:W5:Y:S02]  /*aac0*/  LDG.E.U8 R0, desc[UR24][R28.64+0xc8] ;  /* 0x0000c8181c007981 */ /* 0x000764000c1e1100 */
.L_x_237:
[----:B------:R-:W-:Y:S05]  /*aad0*/  BSYNC B1 ;  /* 0x0000000000017941 */ /* 0x000fea0003800000 */
.L_x_236:
[----:B------:R-:W2:Y:S01]  /*aae0*/  LDL.LU R2, [R1+0x8] ;  /* 0x0000080001027983 */ /* 0x000ea20000300800 */
        /* <DEDUP_REMOVED lines=12> */
.L_x_239:
[----:B------:R-:W-:Y:S05]  /*abb0*/  BSYNC B1 ;  /* 0x0000000000017941 */ /* 0x000fea0003800000 */
.L_x_238:
        /* <DEDUP_REMOVED lines=13> */
.L_x_241:
[----:B------:R-:W-:Y:S05]  /*ac90*/  BSYNC B1 ;  /* 0x0000000000017941 */ /* 0x000fea0003800000 */
.L_x_240:
        /* <DEDUP_REMOVED lines=13> */
.L_x_243:
[----:B------:R-:W-:Y:S05]  /*ad70*/  BSYNC B1 ;  /* 0x0000000000017941 */ /* 0x000fea0003800000 */
.L_x_242:
        /* <DEDUP_REMOVED lines=13> */
.L_x_245:
[----:B------:R-:W-:Y:S05]  /*ae50*/  BSYNC B1 ;  /* 0x0000000000017941 */ /* 0x000fea0003800000 */
.L_x_244:
        /* <DEDUP_REMOVED lines=13> */
.L_x_247:
[----:B------:R-:W-:Y:S05]  /*af30*/  BSYNC B1 ;  /* 0x0000000000017941 */ /* 0x000fea0003800000 */
.L_x_246:
        /* <DEDUP_REMOVED lines=13> */
.L_x_249:
[----:B------:R-:W-:Y:S05]  /*b010*/  BSYNC B1 ;  /* 0x0000000000017941 */ /* 0x000fea0003800000 */
.L_x_248:
        /* <DEDUP_REMOVED lines=13> */
.L_x_251:
[----:B------:R-:W-:Y:S05]  /*b0f0*/  BSYNC B1 ;  /* 0x0000000000017941 */ /* 0x000fea0003800000 */
.L_x_250:
        /* <DEDUP_REMOVED lines=13> */
.L_x_253:
[----:B------:R-:W-:Y:S05]  /*b1d0*/  BSYNC B1 ;  /* 0x0000000000017941 */ /* 0x000fea0003800000 */
.L_x_252:
        /* <DEDUP_REMOVED lines=13> */
.L_x_255:
[----:B------:R-:W-:Y:S05]  /*b2b0*/  BSYNC B1 ;  /* 0x0000000000017941 */ /* 0x000fea0003800000 */
.L_x_254:
        /* <DEDUP_REMOVED lines=13> */
.L_x_257:
[----:B------:R-:W-:Y:S05]  /*b390*/  BSYNC B1 ;  /* 0x0000000000017941 */ /* 0x000fea0003800000 */
.L_x_256:
        /* <DEDUP_REMOVED lines=13> */
.L_x_259:
[----:B------:R-:W-:Y:S05]  /*b470*/  BSYNC B1 ;  /* 0x0000000000017941 */ /* 0x000fea0003800000 */
.L_x_258:
        /* <DEDUP_REMOVED lines=13> */
.L_x_261:
[----:B------:R-:W-:Y:S05]  /*b550*/  BSYNC B1 ;  /* 0x0000000000017941 */ /* 0x000fea0003800000 */
.L_x_260:
        /* <DEDUP_REMOVED lines=13> */
.L_x_263:
[----:B------:R-:W-:Y:S05]  /*b630*/  BSYNC B1 ;  /* 0x0000000000017941 */ /* 0x000fea0003800000 */
.L_x_262:
        /* <DEDUP_REMOVED lines=13> */
.L_x_265:
[----:B------:R-:W-:Y:S05]  /*b710*/  BSYNC B1 ;  /* 0x0000000000017941 */ /* 0x000fea0003800000 */
.L_x_264:
        /* <DEDUP_REMOVED lines=13> */
.L_x_267:
[----:B------:R-:W-:Y:S05]  /*b7f0*/  BSYNC B1 ;  /* 0x0000000000017941 */ /* 0x000fea0003800000 */
.L_x_266:
        /* <DEDUP_REMOVED lines=13> */
.L_x_269:
[----:B------:R-:W-:Y:S05]  /*b8d0*/  BSYNC B1 ;  /* 0x0000000000017941 */ /* 0x000fea0003800000 */
.L_x_268:
        /* <DEDUP_REMOVED lines=13> */
.L_x_271:
[----:B------:R-:W-:Y:S05]  /*b9b0*/  BSYNC B1 ;  /* 0x0000000000017941 */ /* 0x000fea0003800000 */
.L_x_270:
        /* <DEDUP_REMOVED lines=13> */
.L_x_273:
[----:B------:R-:W-:Y:S05]  /*ba90*/  BSYNC B1 ;  /* 0x0000000000017941 */ /* 0x000fea0003800000 */
.L_x_272:
        /* <DEDUP_REMOVED lines=13> */
.L_x_275:
[----:B------:R-:W-:Y:S05]  /*bb70*/  BSYNC B1 ;  /* 0x0000000000017941 */ /* 0x000fea0003800000 */
.L_x_274:
        /* <DEDUP_REMOVED lines=13> */
.L_x_277:
[----:B------:R-:W-:Y:S05]  /*bc50*/  BSYNC B1 ;  /* 0x0000000000017941 */ /* 0x000fea0003800000 */
.L_x_276:
        /* <DEDUP_REMOVED lines=13> */
.L_x_279:
[----:B------:R-:W-:Y:S05]  /*bd30*/  BSYNC B1 ;  /* 0x0000000000017941 */ /* 0x000fea0003800000 */
.L_x_278:
        /* <DEDUP_REMOVED lines=13> */
.L_x_281:
[----:B------:R-:W-:Y:S05]  /*be10*/  BSYNC B1 ;  /* 0x0000000000017941 */ /* 0x000fea0003800000 */
.L_x_280:
        /* <DEDUP_REMOVED lines=13> */
.L_x_283:
[----:B------:R-:W-:Y:S05]  /*bef0*/  BSYNC B1 ;  /* 0x0000000000017941 */ /* 0x000fea0003800000 */
.L_x_282:
        /* <DEDUP_REMOVED lines=13> */
.L_x_285:
[----:B------:R-:W-:Y:S05]  /*bfd0*/  BSYNC B1 ;  /* 0x0000000000017941 */ /* 0x000fea0003800000 */
.L_x_284:
        /* <DEDUP_REMOVED lines=13> */
.L_x_287:
[----:B------:R-:W-:Y:S05]  /*c0b0*/  BSYNC B1 ;  /* 0x0000000000017941 */ /* 0x000fea0003800000 */
.L_x_286:
        /* <DEDUP_REMOVED lines=13> */
.L_x_289:
[----:B------:R-:W-:Y:S05]  /*c190*/  BSYNC B1 ;  /* 0x0000000000017941 */ /* 0x000fea0003800000 */
.L_x_288:
        /* <DEDUP_REMOVED lines=13> */
.L_x_291:
[----:B------:R-:W-:Y:S05]  /*c270*/  BSYNC B1 ;  /* 0x0000000000017941 */ /* 0x000fea0003800000 */
.L_x_290:
[----:B------:R-:W-:Y:S05]  /*c280*/  @P1 BRA `(.L_x_292) ;  /* 0x0000002000a41947 */ /* 0x000fea0003800000 */
[----:B------:R-:W2:Y:S01]  /*c290*/  LDL.LU R2, [R1+0x74] ;  /* 0x0000740001027983 */ /* 0x000ea20000300800 */
[----:B-----5:R-:W-:-:S04]  /*c2a0*/  LOP3.LUT R0, R0, 0xff, RZ, 0xc0, !PT ;  /* 0x000000ff00007812 */ /* 0x020fc800078ec0ff */
[----:B------:R-:W-:-:S05]  /*c2b0*/  F2FP.F16.E5M2.UNPACK_B R0, R0 ;  /* 0x00000000ff00723e */ /* 0x000fca00020004ff */
[----:B------:R-:W-:-:S05]  /*c2c0*/  HADD2.F32 R0, -RZ, R0.H0_H0 ;  /* 0x20000000ff007230 */ /* 0x000fca0000004100 */
[----:B------:R-:W-:-:S04]  /*c2d0*/  FMUL R0, R0, UR26 ;  /* 0x0000001a00007c20 */ /* 0x000fc80008400000 */
[----:B--2---:R-:W-:-:S05]  /*c2e0*/  FFMA R0, R2, UR27, R0 ;  /* 0x0000001b02007c23 */ /* 0x004fca0008000000 */
[----:B0-----:R-:W-:-:S05]  /*c2f0*/  F2FP.SATFINITE.E5M2.F32.PACK_AB_MERGE_C R3, RZ, R0, RZ ;  /* 0x00000000ff03723e */ /* 0x001fca00048060ff */
[----:B------:R0:W-:Y:S01]  /*c300*/  STG.E.U8 desc[UR24][R26.64+0xf9], R3 ;  /* 0x0000f9031a007986 */ /* 0x0001e2000c101118 */
[----:B------:R-:W-:Y:S05]  /*c310*/  BRA `(.L_x_292) ;  /* 0x0000002000807947 */ /* 0x000fea0003800000 */
.L_x_35:
[----:B------:R-:W-:Y:S01]  /*c320*/  ISETP.GE.AND P1, PT, R39, 0x1, PT ;  /* 0x000000012700780c */ /* 0x000fe20003f26270 */
[----:B------:R-:W-:Y:S01]  /*c330*/  FMUL R225, R225, UR27 ;  /* 0x0000001be1e17c20 */ /* 0x000fe20008400000 */
[----:B------:R-:W2:Y:S01]  /*c340*/  LDL.LU R227, [R1+0x14] ;  /* 0x0000140001e37983 */ /* 0x000ea20000300800 */
[----:B------:R-:W-:Y:S01]  /*c350*/  FMUL R226, R226, UR27 ;  /* 0x0000001be2e27c20 */ /* 0x000fe20008400000 */
[C---:B------:R-:W-:Y:S02]  /*c360*/  ISETP.LT.OR P3, PT, R34.reuse, 0x2, !P1 ;  /* 0x000000022200780c */ /* 0x040fe40004f61670 */
[----:B------:R-:W-:Y:S02]  /*c370*/  ISETP.LT.OR P2, PT, R34, 0x1, !P1 ;  /* 0x000000012200780c */ /* 0x000fe40004f41670 */
[----:B------:R-:W-:Y:S01]  /*c380*/  F2FP.SATFINITE.E5M2.F32.PACK_AB_MERGE_C R225, RZ, R225, RZ ;  /* 0x000000e1ffe1723e */ /* 0x000fe200048060ff */
[----:B------:R-:W-:Y:S01]  /*c390*/  FMUL R224, R224, UR27 ;  /* 0x0000001be0e07c20 */ /* 0x000fe20008400000 */
[----:B------:R-:W-:-:S02]  /*c3a0*/  F2FP.SATFINITE.E5M2.F32.PACK_AB_MERGE_C R29, RZ, R226, RZ ;  /* 0x000000e2ff1d723e */ /* 0x000fc400048060ff */
[----:B------:R-:W-:Y:S01]  /*c3b0*/  ISETP.GE.AND P0, PT, R39, 0x9, PT ;  /* 0x000000092700780c */ /* 0x000fe20003f06270 */
[----:B------:R-:W-:Y:S01]  /*c3c0*/  FMUL R222, R222, UR27 ;  /* 0x0000001bdede7c20 */ /* 0x000fe20008400000 */
[----:B------:R-:W3:Y:S01]  /*c3d0*/  LDL.LU R226, [R1+0x10] ;  /* 0x0000100001e27983 */ /* 0x000ee20000300800 */
[C---:B------:R-:W-:Y:S02]  /*c3e0*/  ISETP.LT.OR P6, PT, R34.reuse, 0xa, !P1 ;  /* 0x0000000a2200780c */ /* 0x040fe40004fc1670 */
[C---:B------:R-:W-:Y:S01]  /*c3f0*/  ISETP.LT.OR P4, PT, R34.reuse, 0x2, !P0 ;  /* 0x000000022200780c */ /* 0x040fe20004781670 */
[----:B------:R0:W-:Y:S01]  /*c400*/  @!P3 STG.E.U8 desc[UR24][R24.64+0x1], R225 ;  /* 0x000001e11800b986 */ /* 0x0001e2000c101118 */
[----:B------:R-:W-:Y:S01]  /*c410*/  ISETP.LT.OR P3, PT, R34, 0x1, !P0 ;  /* 0x000000012200780c */ /* 0x000fe20004761670 */
[----:B------:R-:W-:Y:S02]  /*c420*/  FMUL R223, R223, UR27 ;  /* 0x0000001bdfdf7c20 */ /* 0x000fe40008400000 */
[----:B------:R1:W-:Y:S01]  /*c430*/  @!P2 STG.E.U8 desc[UR24][R24.64], R29 ;  /* 0x0000001d1800a986 */ /* 0x0003e2000c101118 */
[----:B------:R-:W-:Y:S01]  /*c440*/  F2FP.SATFINITE.E5M2.F32.PACK_AB_MERGE_C R31, RZ, R222, RZ ;  /* 0x000000deff1f723e */ /* 0x000fe200048060ff */
[----:B------:R-:W-:-:S02]  /*c450*/  FMUL R221, R221, UR27 ;  /* 0x0000001bdddd7c20 */ /* 0x000fc40008400000 */
[----:B0-----:R-:W4:Y:S01]  /*c460*/  LDL.LU R225, [R1+0xc] ;  /* 0x00000c0001e17983 */ /* 0x001f220000300800 */
[C---:B------:R-:W-:Y:S02]  /*c470*/  ISETP.LT.OR P5, PT, R34.reuse, 0x9, !P1 ;  /* 0x000000092200780c */ /* 0x040fe40004fa1670 */
[----:B-1----:R-:W-:Y:S02]  /*c480*/  F2FP.SATFINITE.E5M2.F32.PACK_AB_MERGE_C R29, RZ, R224, RZ ;  /* 0x000000e0ff1d723e */ /* 0x002fe400048060ff */
[----:B------:R-:W2:Y:S01]  /*c490*/  LDL.LU R224, [R1+0x8] ;  /* 0x0000080001e07983 */ /* 0x000ea20000300800 */
[----:B------:R-:W-:Y:S02]  /*c4a0*/  F2FP.SATFINITE.E5M2.F32.PACK_AB_MERGE_C R223, RZ, R223, RZ ;  /* 0x000000dfffdf723e */ /* 0x000fe400048060ff */
[----:B------:R-:W-:Y:S01]  /*c4b0*/  ISETP.LT.OR P2, PT, R34, 0x9, !P0 ;  /* 0x000000092200780c */ /* 0x000fe20004741670 */
[----:B------:R-:W3:Y:S01]  /*c4c0*/  LDL.LU R222, [R1] ;  /* 0x0000000001de7983 */ /* 0x000ee20000300800 */
[----:B------:R-:W-:-:S03]  /*c4d0*/  F2FP.SATFINITE.E5M2.F32.PACK_AB_MERGE_C R221, RZ, R221, RZ ;  /* 0x000000ddffdd723e */ /* 0x000fc600048060ff */
[----:B------:R-:W-:Y:S04]  /*c4e0*/  @!P3 STG.E.U8 desc[UR24][R26.64], R29 ;  /* 0x0000001d1a00b986 */ /* 0x000fe8000c101118 */
[----:B------:R-:W-:Y:S04]  /*c4f0*/  @!P4 STG.E.U8 desc[UR24][R26.64+0x1], R223 ;  /* 0x000001df1a00c986 */ /* 0x000fe8000c101118 */
[----:B------:R0:W-:Y:S04]  /*c500*/  @!P6 STG.E.U8 desc[UR24][R24.64+0x9], R221 ;  /* 0x000009dd1800e986 */ /* 0x0001e8000c101118 */
[----:B0-----:R-:W4:Y:S01]  /*c510*/  LDL.LU R221, [R1+0x4] ;  /* 0x0000040001dd7983 */ /* 0x001f220000300800 */
[----:B------:R-:W-:-:S05]  /*c520*/  FMUL R220, R220, UR27 ;  /* 0x0000001bdcdc7c20 */ /* 0x000fca0008400000 */
[----:B------:R-:W-:Y:S01]  /*c530*/  F2FP.SATFINITE.E5M2.F32.PACK_AB_MERGE_C R33, RZ, R220, RZ ;  /* 0x000000dcff21723e */ /* 0x000fe200048060ff */
[----:B------:R0:W-:Y:S01]  /*c540*/  @!P5 STG.E.U8 desc[UR24][R24.64+0x8], R31 ;  /* 0x0000081f1800d986 */ /* 0x0001e2000c101118 */
[C---:B------:R-:W-:Y:S02]  /*c550*/  ISETP.LT.OR P3, PT, R34.reuse, 0xa, !P0 ;  /* 0x0000000a2200780c */ /* 0x040fe40004761670 */
[C---:B------:R-:W-:Y:S01]  /*c560*/  ISETP.LT.OR P4, PT, R34.reuse, 0x12, !P1 ;  /* 0x000000122200780c */ /* 0x040fe20004f81670 */
[----:B------:R-:W-:Y:S01]  /*c570*/  @!P2 STG.E.U8 desc[UR24][R26.64+0x8], R33 ;  /* 0x000008211a00a986 */ /* 0x000fe2000c101118 */
[C---:B------:R-:W-:Y:S01]  /*c580*/  ISETP.LT.OR P2, PT, R34.reuse, 0x11, !P1 ;  /* 0x000000112200780c */ /* 0x040fe20004f41670 */
[----:B------:R-:W-:Y:S01]  /*c590*/  FMUL R219, R219, UR27 ;  /* 0x0000001bdbdb7c20 */ /* 0x000fe20008400000 */
[----:B------:R-:W-:Y:S01]  /*c5a0*/  ISETP.LT.OR P5, PT, R34, 0x11, !P0 ;  /* 0x000000112200780c */ /* 0x000fe200047a1670 */
[----:B------:R-:W-:Y:S01]  /*c5b0*/  FMUL R218, R218, UR27 ;  /* 0x0000001bdada7c20 */ /* 0x000fe20008400000 */
[----:B------:R-:W-:Y:S01]  /*c5c0*/  ISETP.LT.OR P6, PT, R34, 0x12, !P0 ;  /* 0x000000122200780c */ /* 0x000fe200047c1670 */
[----:B------:R-:W-:Y:S01]  /*c5d0*/  FMUL R217, R217, UR27 ;  /* 0x0000001bd9d97c20 */ /* 0x000fe20008400000 */
[----:B------:R-:W-:Y:S01]  /*c5e0*/  FMUL R216, R216, UR27 ;  /* 0x0000001bd8d87c20 */ /* 0x000fe20008400000 */
[----:B------:R-:W-:Y:S01]  /*c5f0*/  FMUL R215, R215, UR27 ;  /* 0x0000001bd7d77c20 */ /* 0x000fe20008400000 */
[----:B------:R-:W-:Y:S01]  /*c600*/  F2FP.SATFINITE.E5M2.F32.PACK_AB_MERGE_C R219, RZ, R219, RZ ;  /* 0x000000dbffdb723e */ /* 0x000fe200048060ff */
[----:B------:R-:W-:Y:S01]  /*c610*/  FMUL R214, R214, UR27 ;  /* 0x0000001bd6d67c20 */ /* 0x000fe20008400000 */
[----:B------:R-:W-:Y:S01]  /*c620*/  F2FP.SATFINITE.E5M2.F32.PACK_AB_MERGE_C R29, RZ, R218, RZ ;  /* 0x000000daff1d723e */ /* 0x000fe200048060ff */
[----:B------:R-:W-:Y:S01]  /*c630*/  FMUL R213, R213, UR27 ;  /* 0x0000001bd5d57c20 */ /* 0x000fe20008400000 */
[----:B------:R-:W-:Y:S01]  /*c640*/  F2FP.SATFINITE.E5M2.F32.PACK_AB_MERGE_C R217, RZ, R217, RZ ;  /* 0x000000d9ffd9723e */ /* 0x000fe200048060ff */
[----:B------:R-:W-:Y:S01]  /*c650*/  FMUL R212, R212, UR27 ;  /* 0x0000001bd4d47c20 */ /* 0x000fe20008400000 */
[----:B0-----:R-:W-:Y:S01]  /*c660*/  F2FP.SATFINITE.E5M2.F32.PACK_AB_MERGE_C R31, RZ, R216, RZ ;  /* 0x000000d8ff1f723e */ /* 0x001fe200048060ff */
[----:B------:R-:W-:Y:S01]  /*c670*/  FMUL R211, R211, UR27 ;  /* 0x0000001bd3d37c20 */ /* 0x000fe20008400000 */
[----:B------:R-:W-:Y:S01]  /*c680*/  F2FP.SATFINITE.E5M2.F32.PACK_AB_MERGE_C R215, RZ, R215, RZ ;  /* 0x000000d7ffd7723e */ /* 0x000fe200048060ff */
[----:B------:R-:W-:Y:S01]  /*c690*/  @!P3 STG.E.U8 desc[UR24][R26.64+0x9], R219 ;  /* 0x000009db1a00b986 */ /* 0x000fe2000c101118 */
[----:B------:R-:W-:-:S03]  /*c6a0*/  ISETP.LT.OR P3, PT, R34, 0x19, !P1 ;  /* 0x000000192200780c */ /* 0x000fc60004f61670 */
[----:B------:R0:W-:Y:S01]  /*c6b0*/  @!P2 STG.E.U8 desc[UR24][R24.64+0x10], R29 ;  /* 0x0000101d1800a986 */ /* 0x0001e2000c101118 */
[----:B------:R-:W-:-:S03]  /*c6c0*/  ISETP.LT.OR P2, PT, R34, 0x21, !P1 ;  /* 0x000000212200780c */ /* 0x000fc60004f41670 */
[----:B------:R-:W-:Y:S01]  /*c6d0*/  @!P4 STG.E.U8 desc[UR24][R24.64+0x11], R217 ;  /* 0x000011d91800c986 */ /* 0x000fe2000c101118 */
[----:B------:R-:W-:-:S03]  /*c6e0*/  ISETP.LT.OR P4, PT, R34, 0x1a, !P1 ;  /* 0x0000001a2200780c */ /* 0x000fc60004f81670 */
[----:B------:R1:W-:Y:S01]  /*c6f0*/  @!P5 STG.E.U8 desc[UR24][R26.64+0x10], R31 ;  /* 0x0000101f1a00d986 */ /* 0x0003e2000c101118 */
[----:B------:R-:W-:-:S03]  /*c700*/  ISETP.LT.OR P5, PT, R34, 0x19, !P0 ;  /* 0x000000192200780c */ /* 0x000fc600047a1670 */
[----:B------:R-:W-:Y:S01]  /*c710*/  @!P6 STG.E.U8 desc[UR24][R26.64+0x11], R215 ;  /* 0x000011d71a00e986 */ /* 0x000fe2000c101118 */
[----:B------:R-:W-:Y:S01]  /*c720*/  ISETP.LT.OR P6, PT, R34, 0x1a, !P0 ;  /* 0x0000001a2200780c */ /* 0x000fe200047c1670 */
[----:B------:R-:W-:Y:S01]  /*c730*/  FMUL R210, R210, UR27 ;  /* 0x0000001bd2d27c20 */ /* 0x000fe20008400000 */
[----:B0-----:R-:W-:Y:S01]  /*c740*/  F2FP.SATFINITE.E5M2.F32.PACK_AB_MERGE_C R29, RZ, R214, RZ ;  /* 0x000000d6ff1d723e */ /* 0x001fe200048060ff */
[----:B------:R-:W-:Y:S01]  /*c750*/  FMUL R209, R209, UR27 ;  /* 0x0000001bd1d17c20 */ /* 0x000fe20008400000 */
[----:B------:R-:W-:Y:S01]  /*c760*/  F2FP.SATFINITE.E5M2.F32.PACK_AB_MERGE_C R213, RZ, R213, RZ ;  /* 0x000000d5ffd5723e */ /* 0x000fe200048060ff */
[----:B------:R-:W-:Y:S01]  /*c770*/  FMUL R208, R208, UR27 ;  /* 0x0000001bd0d07c20 */ /* 0x000fe20008400000 */
[----:B------:R-:W-:Y:S01]  /*c780*/  F2FP.SATFINITE.E5M2.F32.PACK_AB_MERGE_C R211, RZ, R211, RZ ;  /* 0x000000d3ffd3723e */ /* 0x000fe200048060ff */
[----:B------:R-:W-:Y:S01]  /*c790*/  FMUL R207, R207, UR27 ;  /* 0x0000001bcfcf7c20 */ /* 0x000fe20008400000 */
[----:B-1----:R-:W-:Y:S01]  /*c7a0*/  F2FP.SATFINITE.E5M2.F32.PACK_AB_MERGE_C R31, RZ, R212, RZ ;  /* 0x000000d4ff1f723e */ /* 0x002fe200048060ff */
[----:B------:R-:W-:Y:S01]  /*c7b0*/  FMUL R206, R206, UR27 ;  /* 0x0000001bcece7c20 */ /* 0x000fe20008400000 */
[----:B------:R-:W-:Y:S01]  /*c7c0*/  F2FP.SATFINITE.E5M2.F32.PACK_AB_MERGE_C R33, RZ, R210, RZ ;  /* 0x000000d2ff21723e */ /* 0x000fe200048060ff */
[----:B------:R0:W-:Y:S01]  /*c7d0*/  @!P3 STG.E.U8 desc[UR24][R24.64+0x18], R29 ;  /* 0x0000181d1800b986 */ /* 0x0001e2000c101118 */
[----:B------:R-:W-:-:S03]  /*c7e0*/  ISETP.LT.OR P3, PT, R34, 0x22, !P1 ;  /* 0x000000222200780c */ /* 0x000fc60004f61670 */
[----:B------:R-:W-:Y:S01]  /*c7f0*/  @!P4 STG.E.U8 desc[UR24][R24.64+0x19], R213 ;  /* 0x000019d51800c986 */ /* 0x000fe2000c101118 */
[----:B------:R-:W-:-:S03]  /*c800*/  ISETP.LT.OR P4, PT, R34, 0x22, !P0 ;  /* 0x000000222200780c */ /* 0x000fc60004781670 */
[----:B------:R1:W-:Y:S01]  /*c810*/  @!P5 STG.E.U8 desc[UR24][R26.64+0x18], R31 ;  /* 0x0000181f1a00d986 */ /* 0x0003e2000c101118 */
[----:B------:R-:W-:-:S03]  /*c820*/  ISETP.LT.OR P5, PT, R34, 0x29, !P1 ;  /* 0x000000292200780c */ /* 0x000fc60004fa1670 */
[----:B------:R-:W-:Y:S01]  /*c830*/  @!P6 STG.E.U8 desc[UR24][R26.64+0x19], R211 ;  /* 0x000019d31a00e986 */ /* 0x000fe2000c101118 */
[----:B------:R-:W-:-:S03]  /*c840*/  ISETP.LT.OR P6, PT, R34, 0x2a, !P1 ;  /* 0x0000002a2200780c */ /* 0x000fc60004fc1670 */
[----:B------:R-:W-:Y:S01]  /*c850*/  @!P2 STG.E.U8 desc[UR24][R24.64+0x20], R33 ;  /* 0x000020211800a986 */ /* 0x000fe2000c101118 */
[----:B------:R-:W-:Y:S01]  /*c860*/  ISETP.LT.OR P2, PT, R34, 0x21, !P0 ;  /* 0x000000212200780c */ /* 0x000fe20004741670 */
[----:B------:R-:W-:Y:S01]  /*c870*/  FMUL R205, R205, UR27 ;  /* 0x0000001bcdcd7c20 */ /* 0x000fe20008400000 */
[----:B------:R-:W-:Y:S01]  /*c880*/  F2FP.SATFINITE.E5M2.F32.PACK_AB_MERGE_C R209, RZ, R209, RZ ;  /* 0x000000d1ffd1723e */ /* 0x000fe200048060ff */
[----:B------:R-:W-:Y:S01]  /*c890*/  FMUL R204, R204, UR27 ;  /* 0x0000001bcccc7c20 */ /* 0x000fe20008400000 */
[----:B0-----:R-:W-:Y:S01]  /*c8a0*/  F2FP.SATFINITE.E5M2.F32.PACK_AB_MERGE_C R29, RZ, R208, RZ ;  /* 0x000000d0ff1d723e */ /* 0x001fe200048060ff */
[----:B------:R-:W-:Y:S01]  /*c8b0*/  FMUL R203, R203, UR27 ;  /* 0x0000001bcbcb7c20 */ /* 0x000fe20008400000 */
[----:B------:R-:W-:Y:S01]  /*c8c0*/  F2FP.SATFINITE.E5M2.F32.PACK_AB_MERGE_C R207, RZ, R207, RZ ;  /* 0x000000cfffcf723e */ /* 0x000fe200048060ff */
[----:B------:R-:W-:Y:S01]  /*c8d0*/  FMUL R202, R202, UR27 ;  /* 0x0000001bcaca7c20 */ /* 0x000fe20008400000 */
[----:B-1----:R-:W-:Y:S01]  /*c8e0*/  F2FP.SATFINITE.E5M2.F32.PACK_AB_MERGE_C R31, RZ, R206, RZ ;  /* 0x000000ceff1f723e */ /* 0x002fe200048060ff */
        /* <DEDUP_REMOVED lines=233> */
[----:B------:R-:W-:Y:S01]  /*d780*/  F2FP.SATFINITE.E5M2.F32.PACK_AB_MERGE_C R21, RZ, R21, RZ ;  /* 0x00000015ff15723e */ /* 0x000fe200048060ff */
[----:B------:R-:W-:Y:S01]  /*d790*/  FMUL R16, R16, UR27 ;  /* 0x0000001b10107c20 */ /* 0x000fe20008400000 */
[----:B------:R-:W-:Y:S01]  /*d7a0*/  F2FP.SATFINITE.E5M2.F32.PACK_AB_MERGE_C R19, RZ, R19, RZ ;  /* 0x00000013ff13723e */ /* 0x000fe200048060ff */
[----:B------:R-:W-:Y:S01]  /*d7b0*/  FMUL R15, R15, UR27 ;  /* 0x0000001b0f0f7c20 */ /* 0x000fe20008400000 */
[----:B0-----:R-:W-:Y:S01]  /*d7c0*/  F2FP.SATFINITE.E5M2.F32.PACK_AB_MERGE_C R29, RZ, R18, RZ ;  /* 0x00000012ff1d723e */ /* 0x001fe200048060ff */
[----:B------:R-:W-:Y:S01]  /*d7d0*/  FMUL R14, R14, UR27 ;  /* 0x0000001b0e0e7c20 */ /* 0x000fe20008400000 */
[----:B-1----:R-:W-:Y:S01]  /*d7e0*/  F2FP.SATFINITE.E5M2.F32.PACK_AB_MERGE_C R23, RZ, R20, RZ ;  /* 0x00000014ff17723e */ /* 0x002fe200048060ff */
[----:B------:R-:W-:Y:S01]  /*d7f0*/  @!P3 STG.E.U8 desc[UR24][R24.64+0x99], R21 ;  /* 0x000099151800b986 */ /* 0x000fe2000c101118 */
[----:B------:R-:W-:-:S02]  /*d800*/  F2FP.SATFINITE.E5M2.F32.PACK_AB_MERGE_C R17, RZ, R17, RZ ;  /* 0x00000011ff11723e */ /* 0x000fc400048060ff */
[C---:B------:R-:W-:Y:S01]  /*d810*/  ISETP.LT.OR P3, PT, R34.reuse, 0xa1, !P0 ;  /* 0x000000a12200780c */ /* 0x040fe20004761670 */
[----:B------:R0:W-:Y:S01]  /*d820*/  @!P4 STG.E.U8 desc[UR24][R26.64+0x99], R19 ;  /* 0x000099131a00c986 */ /* 0x0001e2000c101118 */
[----:B------:R-:W-:-:S03]  /*d830*/  ISETP.LT.OR P4, PT, R34, 0xa2, !P0 ;  /* 0x000000a22200780c */ /* 0x000fc60004781670 */
[----:B------:R-:W-:Y:S01]  /*d840*/  @!P2 STG.E.U8 desc[UR24][R26.64+0x98], R23 ;  /* 0x000098171a00a986 */ /* 0x000fe2000c101118 */
[----:B------:R-:W-:-:S03]  /*d850*/  ISETP.LT.OR P2, PT, R34, 0xa9, !P0 ;  /* 0x000000a92200780c */ /* 0x000fc60004741670 */
[----:B------:R-:W-:Y:S01]  /*d860*/  @!P5 STG.E.U8 desc[UR24][R24.64+0xa0], R29 ;  /* 0x0000a01d1800d986 */ /* 0x000fe2000c101118 */
[----:B------:R-:W-:-:S03]  /*d870*/  ISETP.LT.OR P5, PT, R34, 0xa9, !P1 ;  /* 0x000000a92200780c */ /* 0x000fc60004fa1670 */
[----:B------:R1:W-:Y:S01]  /*d880*/  @!P6 STG.E.U8 desc[UR24][R24.64+0xa1], R17 ;  /* 0x0000a1111800e986 */ /* 0x0003e2000c101118 */
[----:B------:R-:W-:Y:S01]  /*d890*/  ISETP.LT.OR P6, PT, R34, 0xaa, !P1 ;  /* 0x000000aa2200780c */ /* 0x000fe20004fc1670 */
[----:B------:R-:W-:Y:S01]  /*d8a0*/  FMUL R13, R13, UR27 ;  /* 0x0000001b0d0d7c20 */ /* 0x000fe20008400000 */
[----:B0-----:R-:W-:Y:S01]  /*d8b0*/  F2FP.SATFINITE.E5M2.F32.PACK_AB_MERGE_C R19, RZ, R16, RZ ;  /* 0x00000010ff13723e */ /* 0x001fe200048060ff */
[----:B------:R-:W-:Y:S01]  /*d8c0*/  FMUL R12, R12, UR27 ;  /* 0x0000001b0c0c7c20 */ /* 0x000fe20008400000 */
[----:B------:R-:W-:Y:S01]  /*d8d0*/  F2FP.SATFINITE.E5M2.F32.PACK_AB_MERGE_C R15, RZ, R15, RZ ;  /* 0x0000000fff0f723e */ /* 0x000fe200048060ff */
[----:B------:R-:W-:Y:S01]  /*d8e0*/  FMUL R11, R11, UR27 ;  /* 0x0000001b0b0b7c20 */ /* 0x000fe20008400000 */
[----:B------:R-:W-:Y:S01]  /*d8f0*/  F2FP.SATFINITE.E5M2.F32.PACK_AB_MERGE_C R13, RZ, R13, RZ ;  /* 0x0000000dff0d723e */ /* 0x000fe200048060ff */
[----:B------:R-:W-:Y:S01]  /*d900*/  @!P3 STG.E.U8 desc[UR24][R26.64+0xa0], R19 ;  /* 0x0000a0131a00b986 */ /* 0x000fe2000c101118 */
[----:B------:R-:W-:Y:S02]  /*d910*/  F2FP.SATFINITE.E5M2.F32.PACK_AB_MERGE_C R21, RZ, R12, RZ ;  /* 0x0000000cff15723e */ /* 0x000fe400048060ff */
[----:B-1----:R-:W-:Y:S01]  /*d920*/  F2FP.SATFINITE.E5M2.F32.PACK_AB_MERGE_C R17, RZ, R14, RZ ;  /* 0x0000000eff11723e */ /* 0x002fe200048060ff */
[----:B------:R-:W-:Y:S01]  /*d930*/  @!P4 STG.E.U8 desc[UR24][R26.64+0xa1], R15 ;  /* 0x0000a10f1a00c986 */ /* 0x000fe2000c101118 */
[----:B------:R-:W-:-:S02]  /*d940*/  ISETP.LT.OR P3, PT, R34, 0xaa, !P0 ;  /* 0x000000aa2200780c */ /* 0x000fc40004761670 */
[----:B------:R-:W-:Y:S01]  /*d950*/  ISETP.LT.OR P4, PT, R34, 0xb2, !P1 ;  /* 0x000000b22200780c */ /* 0x000fe20004f81670 */
[----:B------:R-:W-:Y:S01]  /*d960*/  @!P5 STG.E.U8 desc[UR24][R24.64+0xa8], R17 ;  /* 0x0000a8111800d986 */ /* 0x000fe2000c101118 */
[----:B------:R-:W-:-:S03]  /*d970*/  FMUL R9, R9, UR27 ;  /* 0x0000001b09097c20 */ /* 0x000fc60008400000 */
[----:B------:R0:W-:Y:S01]  /*d980*/  @!P6 STG.E.U8 desc[UR24][R24.64+0xa9], R13 ;  /* 0x0000a90d1800e986 */ /* 0x0001e2000c101118 */
[----:B------:R-:W-:-:S03]  /*d990*/  ISETP.LT.OR P5, PT, R34, 0xb1, !P0 ;  /* 0x000000b12200780c */ /* 0x000fc600047a1670 */
[----:B------:R-:W-:Y:S01]  /*d9a0*/  @!P2 STG.E.U8 desc[UR24][R26.64+0xa8], R21 ;  /* 0x0000a8151a00a986 */ /* 0x000fe2000c101118 */
[C---:B------:R-:W-:Y:S02]  /*d9b0*/  ISETP.LT.OR P2, PT, R34.reuse, 0xb1, !P1 ;  /* 0x000000b12200780c */ /* 0x040fe40004f41670 */
[----:B------:R-:W-:Y:S01]  /*d9c0*/  ISETP.LT.OR P6, PT, R34, 0xb2, !P0 ;  /* 0x000000b22200780c */ /* 0x000fe200047c1670 */
[----:B------:R-:W-:Y:S01]  /*d9d0*/  FMUL R10, R10, UR27 ;  /* 0x0000001b0a0a7c20 */ /* 0x000fe20008400000 */
[----:B------:R-:W-:Y:S01]  /*d9e0*/  F2FP.SATFINITE.E5M2.F32.PACK_AB_MERGE_C R11, RZ, R11, RZ ;  /* 0x0000000bff0b723e */ /* 0x000fe200048060ff */
[----:B------:R-:W-:Y:S01]  /*d9f0*/  FMUL R8, R8, UR27 ;  /* 0x0000001b08087c20 */ /* 0x000fe20008400000 */
[----:B------:R-:W-:Y:S01]  /*da00*/  FMUL R7, R7, UR27 ;  /* 0x0000001b07077c20 */ /* 0x000fe20008400000 */
[----:B------:R-:W-:Y:S01]  /*da10*/  F2FP.SATFINITE.E5M2.F32.PACK_AB_MERGE_C R9, RZ, R9, RZ ;  /* 0x00000009ff09723e */ /* 0x000fe200048060ff */
[----:B-----5:R-:W-:Y:S01]  /*da20*/  FMUL R5, R5, UR27 ;  /* 0x0000001b05057c20 */ /* 0x020fe20008400000 */
[----:B0-----:R-:W-:Y:S01]  /*da30*/  F2FP.SATFINITE.E5M2.F32.PACK_AB_MERGE_C R13, RZ, R10, RZ ;  /* 0x0000000aff0d723e */ /* 0x001fe200048060ff */
[----:B------:R-:W-:Y:S01]  /*da40*/  @!P3 STG.E.U8 desc[UR24][R26.64+0xa9], R11 ;  /* 0x0000a90b1a00b986 */ /* 0x000fe2000c101118 */
[----:B------:R-:W-:-:S02]  /*da50*/  F2FP.SATFINITE.E5M2.F32.PACK_AB_MERGE_C R15, RZ, R8, RZ ;  /* 0x00000008ff0f723e */ /* 0x000fc400048060ff */
[----:B------:R-:W-:Y:S01]  /*da60*/  F2FP.SATFINITE.E5M2.F32.PACK_AB_MERGE_C R7, RZ, R7, RZ ;  /* 0x00000007ff07723e */ /* 0x000fe200048060ff */
[----:B------:R-:W-:Y:S01]  /*da70*/  @!P4 STG.E.U8 desc[UR24][R24.64+0xb1], R9 ;  /* 0x0000b1091800c986 */ /* 0x000fe2000c101118 */
[----:B------:R-:W-:Y:S01]  /*da80*/  ISETP.LT.OR P4, PT, R34, 0xba, !P1 ;  /* 0x000000ba2200780c */ /* 0x000fe20004f81670 */
[----:B------:R-:W-:Y:S01]  /*da90*/  FMUL R2, R2, UR27 ;  /* 0x0000001b02027c20 */ /* 0x000fe20008400000 */
[C---:B------:R-:W-:Y:S01]  /*daa0*/  ISETP.LT.OR P3, PT, R34.reuse, 0xb9, !P1 ;  /* 0x000000b92200780c */ /* 0x040fe20004f61670 */
[----:B------:R0:W-:Y:S01]  /*dab0*/  @!P2 STG.E.U8 desc[UR24][R24.64+0xb0], R13 ;  /* 0x0000b00d1800a986 */ /* 0x0001e2000c101118 */
[----:B------:R-:W-:-:S03]  /*dac0*/  ISETP.LT.OR P2, PT, R34, 0xc1, !P1 ;  /* 0x000000c12200780c */ /* 0x000fc60004f41670 */
[----:B------:R-:W-:Y:S01]  /*dad0*/  @!P5 STG.E.U8 desc[UR24][R26.64+0xb0], R15 ;  /* 0x0000b00f1a00d986 */ /* 0x000fe2000c101118 */
[----:B------:R-:W-:-:S03]  /*dae0*/  ISETP.LT.OR P5, PT, R34, 0xb9, !P0 ;  /* 0x000000b92200780c */ /* 0x000fc600047a1670 */
[----:B------:R1:W-:Y:S01]  /*daf0*/  @!P6 STG.E.U8 desc[UR24][R26.64+0xb1], R7 ;  /* 0x0000b1071a00e986 */ /* 0x0003e2000c101118 */
[----:B------:R-:W-:Y:S01]  /*db00*/  ISETP.LT.OR P6, PT, R34, 0xba, !P0 ;  /* 0x000000ba2200780c */ /* 0x000fe200047c1670 */
[----:B------:R-:W-:Y:S01]  /*db10*/  FMUL R6, R6, UR27 ;  /* 0x0000001b06067c20 */ /* 0x000fe20008400000 */
[----:B------:R-:W-:Y:S01]  /*db20*/  FMUL R4, R4, UR27 ;  /* 0x0000001b04047c20 */ /* 0x000fe20008400000 */
[----:B------:R-:W-:Y:S01]  /*db30*/  FMUL R3, R3, UR27 ;  /* 0x0000001b03037c20 */ /* 0x000fe20008400000 */
[----:B------:R-:W-:Y:S01]  /*db40*/  F2FP.SATFINITE.E5M2.F32.PACK_AB_MERGE_C R5, RZ, R5, RZ ;  /* 0x00000005ff05723e */ /* 0x000fe200048060ff */
[----:B------:R-:W4:Y:S01]  /*db50*/  LDL.LU R220, [R1+0x18] ;  /* 0x0000180001dc7983 */ /* 0x000f220000300800 */
[----:B0-----:R-:W-:Y:S01]  /*db60*/  F2FP.SATFINITE.E5M2.F32.PACK_AB_MERGE_C R13, RZ, R2, RZ ;  /* 0x00000002ff0d723e */ /* 0x001fe200048060ff */
[----:B------:R-:W-:Y:S01]  /*db70*/  FMUL R0, R0, UR27 ;  /* 0x0000001b00007c20 */ /* 0x000fe20008400000 */
[----:B---3--:R-:W-:Y:S01]  /*db80*/  FMUL R2, R222, UR27 ;  /* 0x0000001bde027c20 */ /* 0x008fe20008400000 */
[----:B------:R-:W3:Y:S01]  /*db90*/  LDL.LU R223, [R1+0x1c] ;  /* 0x00001c0001df7983 */ /* 0x000ee20000300800 */
[----:B------:R-:W-:-:S03]  /*dba0*/  F2FP.SATFINITE.E5M2.F32.PACK_AB_MERGE_C R9, RZ, R6, RZ ;  /* 0x00000006ff09723e */ /* 0x000fc600048060ff */
[----:B------:R-:W3:Y:S01]  /*dbb0*/  LDL.LU R222, [R1+0x20] ;  /* 0x0000200001de7983 */ /* 0x000ee20000300800 */
[----:B-1----:R-:W-:Y:S02]  /*dbc0*/  F2FP.SATFINITE.E5M2.F32.PACK_AB_MERGE_C R7, RZ, R4, RZ ;  /* 0x00000004ff07723e */ /* 0x002fe400048060ff */
[----:B------:R-:W-:Y:S01]  /*dbd0*/  F2FP.SATFINITE.E5M2.F32.PACK_AB_MERGE_C R11, RZ, R3, RZ ;  /* 0x00000003ff0b723e */ /* 0x000fe200048060ff */
[----:B------:R0:W-:Y:S01]  /*dbe0*/  @!P4 STG.E.U8 desc[UR24][R24.64+0xb9], R5 ;  /* 0x0000b9051800c986 */ /* 0x0001e2000c101118 */
[----:B--2---:R-:W-:-:S03]  /*dbf0*/  FMUL R4, R224, UR27 ;  /* 0x0000001be0047c20 */ /* 0x004fc60008400000 */
[----:B------:R-:W2:Y:S01]  /*dc00*/  LDL.LU R224, [R1+0x24] ;  /* 0x0000240001e07983 */ /* 0x000ea20000300800 */
[----:B----4-:R-:W-:-:S03]  /*dc10*/  FMUL R3, R221, UR27 ;  /* 0x0000001bdd037c20 */ /* 0x010fc60008400000 */
[----:B------:R-:W-:Y:S01]  /*dc20*/  @!P3 STG.E.U8 desc[UR24][R24.64+0xb8], R9 ;  /* 0x0000b8091800b986 */ /* 0x000fe2000c101118 */
[----:B0-----:R-:W-:Y:S01]  /*dc30*/  F2FP.SATFINITE.E5M2.F32.PACK_AB_MERGE_C R5, RZ, R0, RZ ;  /* 0x00000000ff05723e */ /* 0x001fe200048060ff */
[----:B------:R-:W-:Y:S02]  /*dc40*/  FMUL R0, R225, UR27 ;  /* 0x0000001be1007c20 */ /* 0x000fe40008400000 */
[----:B------:R0:W-:Y:S04]  /*dc50*/  @!P5 STG.E.U8 desc[UR24][R26.64+0xb8], R7 ;  /* 0x0000b8071a00d986 */ /* 0x0001e8000c101118 */
[----:B------:R-:W4:Y:S04]  /*dc60*/  LDL.LU R225, [R1+0x28] ;  /* 0x0000280001e17983 */ /* 0x000f280000300800 */
[----:B------:R-:W-:Y:S04]  /*dc70*/  @!P6 STG.E.U8 desc[UR24][R26.64+0xb9], R11 ;  /* 0x0000b90b1a00e986 */ /* 0x000fe8000c101118 */
[----:B------:R1:W-:Y:S01]  /*dc80*/  @!P2 STG.E.U8 desc[UR24][R24.64+0xc0], R13 ;  /* 0x0000c00d1800a986 */ /* 0x0003e2000c101118 */
[----:B0-----:R-:W-:Y:S01]  /*dc90*/  F2FP.SATFINITE.E5M2.F32.PACK_AB_MERGE_C R7, RZ, R2, RZ ;  /* 0x00000002ff07723e */ /* 0x001fe200048060ff */
[----:B------:R-:W-:-:S02]  /*dca0*/  FMUL R2, R227, UR27 ;  /* 0x0000001be3027c20 */ /* 0x000fc40008400000 */
[----:B------:R-:W4:Y:S01]  /*dcb0*/  LDL.LU R221, [R1+0x2c] ;  /* 0x00002c0001dd7983 */ /* 0x000f220000300800 */
[----:B-1----:R-:W-:Y:S01]  /*dcc0*/  F2FP.SATFINITE.E5M2.F32.PACK_AB_MERGE_C R13, RZ, R0, RZ ;  /* 0x00000000ff0d723e */ /* 0x002fe200048060ff */
[----:B------:R-:W-:Y:S02]  /*dcd0*/  FMUL R0, R226, UR27 ;  /* 0x0000001be2007c20 */ /* 0x000fe40008400000 */
[----:B------:R-:W4:Y:S04]  /*dce0*/  LDL.LU R226, [R1+0x30] ;  /* 0x0000300001e27983 */ /* 0x000f280000300800 */
[----:B------:R-:W4:Y:S01]  /*dcf0*/  LDL.LU R227, [R1+0x34] ;  /* 0x0000340001e37983 */ /* 0x000f220000300800 */
[C---:B------:R-:W-:Y:S02]  /*dd00*/  ISETP.LT.OR P3, PT, R34.reuse, 0xc2, !P1 ;  /* 0x000000c22200780c */ /* 0x040fe40004f61670 */
[----:B------:R-:W-:-:S02]  /*dd10*/  ISETP.LT.OR P4, PT, R34, 0xc2, !P0 ;  /* 0x000000c22200780c */ /* 0x000fc40004781670 */
[C---:B------:R-:W-:Y:S02]  /*dd20*/  ISETP.LT.OR P2, PT, R34.reuse, 0xc1, !P0 ;  /* 0x000000c12200780c */ /* 0x040fe40004741670 */
[C---:B------:R-:W-:Y:S02]  /*dd30*/  ISETP.LT.OR P6, PT, R34.reuse, 0xca, !P1 ;  /* 0x000000ca2200780c */ /* 0x040fe40004fc1670 */
[----:B------:R-:W-:Y:S02]  /*dd40*/  F2FP.SATFINITE.E5M2.F32.PACK_AB_MERGE_C R9, RZ, R3, RZ ;  /* 0x00000003ff09723e */ /* 0x000fe400048060ff */
[----:B------:R-:W-:-:S03]  /*dd50*/  ISETP.LT.OR P5, PT, R34, 0xc9, !P1 ;  /* 0x000000c92200780c */ /* 0x000fc60004fa1670 */
[----:B------:R0:W-:Y:S01]  /*dd60*/  @!P3 STG.E.U8 desc[UR24][R24.64+0xc1], R5 ;  /* 0x0000c1051800b986 */ /* 0x0001e2000c101118 */
[----:B------:R-:W-:-:S03]  /*dd70*/  ISETP.LT.OR P3, PT, R34, 0xc9, !P0 ;  /* 0x000000c92200780c */ /* 0x000fc60004761670 */
[----:B------:R-:W-:Y:S01]  /*dd80*/  @!P4 STG.E.U8 desc[UR24][R26.64+0xc1], R9 ;  /* 0x0000c1091a00c986 */ /* 0x000fe2000c101118 */
[----:B------:R-:W-:Y:S02]  /*dd90*/  ISETP.LT.OR P4, PT, R34, 0xca, !P0 ;  /* 0x000000ca2200780c */ /* 0x000fe40004781670 */
[----:B------:R-:W-:Y:S01]  /*dda0*/  F2FP.SATFINITE.E5M2.F32.PACK_AB_MERGE_C R11, RZ, R4, RZ ;  /* 0x00000004ff0b723e */ /* 0x000fe200048060ff */
[----:B------:R1:W-:Y:S01]  /*ddb0*/  @!P2 STG.E.U8 desc[UR24][R26.64+0xc0], R7 ;  /* 0x0000c0071a00a986 */ /* 0x0003e2000c101118 */
[----:B0-----:R-:W-:-:S03]  /*ddc0*/  F2FP.SATFINITE.E5M2.F32.PACK_AB_MERGE_C R5, RZ, R0, RZ ;  /* 0x00000000ff05723e */ /* 0x001fc600048060ff */
[----:B------:R0:W-:Y:S04]  /*ddd0*/  @!P6 STG.E.U8 desc[UR24][R24.64+0xc9], R13 ;  /* 0x0000c90d1800e986 */ /* 0x0001e8000c101118 */
[----:B------:R-:W-:Y:S01]  /*dde0*/  @!P5 STG.E.U8 desc[UR24][R24.64+0xc8], R11 ;  /* 0x0000c80b1800d986 */ /* 0x000fe2000c101118 */
[----:B-1----:R-:W-:-:S03]  /*ddf0*/  F2FP.SATFINITE.E5M2.F32.PACK_AB_MERGE_C R7, RZ, R2, RZ ;  /* 0x00000002ff07723e */ /* 0x002fc600048060ff */
[----:B------:R1:W-:Y:S04]  /*de00*/  @!P3 STG.E.U8 desc[UR24][R26.64+0xc8], R5 ;  /* 0x0000c8051a00b986 */ /* 0x0003e8000c101118 */
[----:B------:R4:W-:Y:S01]  /*de10*/  @!P4 STG.E.U8 desc[UR24][R26.64+0xc9], R7 ;  /* 0x0000c9071a00c986 */ /* 0x0009e2000c101118 */
[----:B------:R-:W-:-:S03]  /*de20*/  FMUL R3, R220, UR27 ;  /* 0x0000001bdc037c20 */ /* 0x000fc60008400000 */
[----:B------:R-:W4:Y:S01]  /*de30*/  LDL.LU R220, [R1+0x38] ;  /* 0x0000380001dc7983 */ /* 0x000f220000300800 */
[----:B---3--:R-:W-:-:S03]  /*de40*/  FMUL R4, R223, UR27 ;  /* 0x0000001bdf047c20 */ /* 0x008fc60008400000 */
[----:B------:R-:W3:Y:S01]  /*de50*/  LDL.LU R223, [R1+0x3c] ;  /* 0x00003c0001df7983 */ /* 0x000ee20000300800 */
[----:B------:R-:W-:-:S03]  /*de60*/  FMUL R0, R222, UR27 ;  /* 0x0000001bde007c20 */ /* 0x000fc60008400000 */
[----:B------:R-:W3:Y:S02]  /*de70*/  LDL.LU R222, [R1+0x40] ;  /* 0x0000400001de7983 */ /* 0x000ee40000300800 */
[----:B0-----:R-:W-:Y:S01]  /*de80*/  F2FP.SATFINITE.E5M2.F32.PACK_AB_MERGE_C R13, RZ, R0, RZ ;  /* 0x00000000ff0d723e */ /* 0x001fe200048060ff */
[----:B--2---:R-:W-:Y:S02]  /*de90*/  FMUL R0, R224, UR27 ;  /* 0x0000001be0007c20 */ /* 0x004fe40008400000 */
[----:B------:R-:W2:Y:S03]  /*dea0*/  LDL.LU R224, [R1+0x44] ;  /* 0x0000440001e07983 */ /* 0x000ea60000300800 */
[----:B-1----:R-:W-:Y:S01]  /*deb0*/  F2FP.SATFINITE.E5M2.F32.PACK_AB_MERGE_C R5, RZ, R0, RZ ;  /* 0x00000000ff05723e */ /* 0x002fe200048060ff */
[----:B----4-:R-:W-:Y:S02]  /*dec0*/  FMUL R2, R225, UR27 ;  /* 0x0000001be1027c20 */ /* 0x010fe40008400000 */
[----:B------:R-:W4:Y:S03]  /*ded0*/  LDL.LU R225, [R1+0x48] ;  /* 0x0000480001e17983 */ /* 0x000f260000300800 */
[----:B------:R-:W-:Y:S01]  /*dee0*/  F2FP.SATFINITE.E5M2.F32.PACK_AB_MERGE_C R7, RZ, R2, RZ ;  /* 0x00000002ff07723e */ /* 0x000fe200048060ff */
[----:B------:R-:W-:-:S02]  /*def0*/  FMUL R0, R226, UR27 ;  /* 0x0000001be2007c20 */ /* 0x000fc40008400000 */
[----:B------:R-:W4:Y:S01]  /*df00*/  LDL.LU R226, [R1+0x4c] ;  /* 0x00004c0001e27983 */ /* 0x000f220000300800 */
[----:B------:R-:W-:-:S03]  /*df10*/  FMUL R2, R227, UR27 ;  /* 0x0000001be3027c20 */ /* 0x000fc60008400000 */
[----:B------:R-:W4:Y:S01]  /*df20*/  LDL.LU R227, [R1+0x50] ;  /* 0x0000500001e37983 */ /* 0x000f220000300800 */
[C---:B------:R-:W-:Y:S02]  /*df30*/  ISETP.LT.OR P5, PT, R34.reuse, 0xd1, !P1 ;  /* 0x000000d12200780c */ /* 0x040fe40004fa1670 */
[C---:B------:R-:W-:Y:S01]  /*df40*/  ISETP.LT.OR P6, PT, R34.reuse, 0xd2, !P1 ;  /* 0x000000d22200780c */ /* 0x040fe20004fc1670 */
[----:B------:R-:W4:Y:S01]  /*df50*/  LDL.LU R218, [R1+0x54] ;  /* 0x0000540001da7983 */ /* 0x000f220000300800 */
[C---:B------:R-:W-:Y:S02]  /*df60*/  ISETP.LT.OR P2, PT, R34.reuse, 0xd1, !P0 ;  /* 0x000000d12200780c */ /* 0x040fe40004741670 */
[----:B------:R-:W-:Y:S02]  /*df70*/  F2FP.SATFINITE.E5M2.F32.PACK_AB_MERGE_C R9, RZ, R3, RZ ;  /* 0x00000003ff09723e */ /* 0x000fe400048060ff */
[----:B------:R-:W-:Y:S02]  /*df80*/  F2FP.SATFINITE.E5M2.F32.PACK_AB_MERGE_C R11, RZ, R4, RZ ;  /* 0x00000004ff0b723e */ /* 0x000fe400048060ff */
[----:B------:R-:W-:-:S03]  /*df90*/  ISETP.LT.OR P3, PT, R34, 0xd2, !P0 ;  /* 0x000000d22200780c */ /* 0x000fc60004761670 */
[----:B------:R-:W-:Y:S01]  /*dfa0*/  @!P5 STG.E.U8 desc[UR24][R24.64+0xd0], R9 ;  /* 0x0000d0091800d986 */ /* 0x000fe2000c101118 */
[----:B------:R-:W-:-:S03]  /*dfb0*/  ISETP.LT.OR P4, PT, R34, 0xd9, !P0 ;  /* 0x000000d92200780c */ /* 0x000fc60004781670 */
[----:B------:R0:W-:Y:S01]  /*dfc0*/  @!P6 STG.E.U8 desc[UR24][R24.64+0xd1], R11 ;  /* 0x0000d10b1800e986 */ /* 0x0001e2000c101118 */
[----:B------:R-:W-:-:S03]  /*dfd0*/  ISETP.LT.OR P6, PT, R34, 0xda, !P1 ;  /* 0x000000da2200780c */ /* 0x000fc60004fc1670 */
[----:B------:R1:W-:Y:S01]  /*dfe0*/  @!P2 STG.E.U8 desc[UR24][R26.64+0xd0], R13 ;  /* 0x0000d00d1a00a986 */ /* 0x0003e2000c101118 */
[----:B------:R-:W-:Y:S01]  /*dff0*/  ISETP.LT.OR P2, PT, R34, 0xd9, !P1 ;  /* 0x000000d92200780c */ /* 0x000fe20004f41670 */
[----:B------:R-:W-:Y:S02]  /*e000*/  FMUL R3, R221, UR27 ;  /* 0x0000001bdd037c20 */ /* 0x000fe40008400000 */
[----:B------:R-:W4:Y:S01]  /*e010*/  LDL.LU R221, [R1+0x58] ;  /* 0x0000580001dd7983 */ /* 0x000f220000300800 */
[----:B0-----:R-:W-:-:S03]  /*e020*/  F2FP.SATFINITE.E5M2.F32.PACK_AB_MERGE_C R11, RZ, R0, RZ ;  /* 0x00000000ff0b723e */ /* 0x001fc600048060ff */
[----:B------:R0:W-:Y:S01]  /*e030*/  @!P3 STG.E.U8 desc[UR24][R26.64+0xd1], R5 ;  /* 0x0000d1051a00b986 */ /* 0x0001e2000c101118 */
[----:B------:R-:W-:Y:S02]  /*e040*/  F2FP.SATFINITE.E5M2.F32.PACK_AB_MERGE_C R9, RZ, R3, RZ ;  /* 0x00000003ff09723e */ /* 0x000fe400048060ff */
[----:B-1----:R-:W-:-:S03]  /*e050*/  F2FP.SATFINITE.E5M2.F32.PACK_AB_MERGE_C R13, RZ, R2, RZ ;  /* 0x00000002ff0d723e */ /* 0x002fc600048060ff */
[----:B------:R1:W-:Y:S04]  /*e060*/  @!P2 STG.E.U8 desc[UR24][R24.64+0xd8], R7 ;  /* 0x0000d8071800a986 */ /* 0x0003e8000c101118 */
[----:B------:R-:W-:Y:S04]  /*e070*/  @!P6 STG.E.U8 desc[UR24][R24.64+0xd9], R9 ;  /* 0x0000d9091800e986 */ /* 0x000fe8000c101118 */
[----:B------:R1:W-:Y:S01]  /*e080*/  @!P4 STG.E.U8 desc[UR24][R26.64+0xd8], R11 ;  /* 0x0000d80b1a00c986 */ /* 0x0003e2000c101118 */
[----:B------:R-:W-:-:S03]  /*e090*/  FMUL R0, R220, UR27 ;  /* 0x0000001bdc007c20 */ /* 0x000fc60008400000 */
[----:B------:R-:W4:Y:S01]  /*e0a0*/  LDL.LU R220, [R1+0x5c] ;  /* 0x00005c0001dc7983 */ /* 0x000f220000300800 */
[----:B---3--:R-:W-:Y:S01]  /*e0b0*/  FMUL R2, R223, UR27 ;  /* 0x0000001bdf027c20 */ /* 0x008fe20008400000 */
[----:B0-----:R-:W-:Y:S02]  /*e0c0*/  F2FP.SATFINITE.E5M2.F32.PACK_AB_MERGE_C R5, RZ, R0, RZ ;  /* 0x00000000ff05723e */ /* 0x001fe400048060ff */
[----:B------:R-:W3:Y:S01]  /*e0d0*/  LDL.LU R223, [R1+0x60] ;  /* 0x0000600001df7983 */ /* 0x000ee20000300800 */
[----:B------:R-:W-:-:S03]  /*e0e0*/  FMUL R3, R222, UR27 ;  /* 0x0000001bde037c20 */ /* 0x000fc60008400000 */
[----:B------:R-:W3:Y:S01]  /*e0f0*/  LDL.LU R222, [R1+0x64] ;  /* 0x0000640001de7983 */ /* 0x000ee20000300800 */
[----:B--2---:R-:W-:Y:S01]  /*e100*/  FMUL R0, R224, UR27 ;  /* 0x0000001be0007c20 */ /* 0x004fe20008400000 */
[----:B-1----:R-:W-:Y:S02]  /*e110*/  F2FP.SATFINITE.E5M2.F32.PACK_AB_MERGE_C R7, RZ, R2, RZ ;  /* 0x00000002ff07723e */ /* 0x002fe400048060ff */
[----:B------:R-:W2:Y:S02]  /*e120*/  LDL.LU R224, [R1+0x68] ;  /* 0x0000680001e07983 */ /* 0x000ea40000300800 */
[----:B------:R-:W-:Y:S01]  /*e130*/  F2FP.SATFINITE.E5M2.F32.PACK_AB_MERGE_C R11, RZ, R0, RZ ;  /* 0x00000000ff0b723e */ /* 0x000fe200048060ff */
[----:B----4-:R-:W-:Y:S02]  /*e140*/  FMUL R4, R225, UR27 ;  /* 0x0000001be1047c20 */ /* 0x010fe40008400000 */
[----:B------:R-:W4:Y:S01]  /*e150*/  LDL.LU R225, [R1+0x6c] ;  /* 0x00006c0001e17983 */ /* 0x000f220000300800 */
[----:B------:R-:W-:-:S03]  /*e160*/  FMUL R0, R226, UR27 ;  /* 0x0000001be2007c20 */ /* 0x000fc60008400000 */
[----:B------:R-:W4:Y:S01]  /*e170*/  LDL.LU R226, [R1+0x70] ;  /* 0x0000700001e27983 */ /* 0x000f220000300800 */
[----:B------:R-:W-:-:S03]  /*e180*/  FMUL R2, R227, UR27 ;  /* 0x0000001be3027c20 */ /* 0x000fc60008400000 */
[----:B------:R-:W4:Y:S01]  /*e190*/  LDL.LU R227, [R1+0x74] ;  /* 0x0000740001e37983 */ /* 0x000f220000300800 */
[C---:B------:R-:W-:Y:S02]  /*e1a0*/  ISETP.LT.OR P5, PT, R34.reuse, 0xda, !P0 ;  /* 0x000000da2200780c */ /* 0x040fe400047a1670 */
[C---:B------:R-:W-:Y:S02]  /*e1b0*/  ISETP.LT.OR P2, PT, R34.reuse, 0xe1, !P1 ;  /* 0x000000e12200780c */ /* 0x040fe40004f41670 */
[C---:B------:R-:W-:Y:S02]  /*e1c0*/  ISETP.LT.OR P3, PT, R34.reuse, 0xe2, !P1 ;  /* 0x000000e22200780c */ /* 0x040fe40004f61670 */
[C---:B------:R-:W-:Y:S02]  /*e1d0*/  ISETP.LT.OR P4, PT, R34.reuse, 0xe1, !P0 ;  /* 0x000000e12200780c */ /* 0x040fe40004781670 */
[----:B------:R-:W-:-:S05]  /*e1e0*/  ISETP.LT.OR P6, PT, R34, 0xe9, !P1 ;  /* 0x000000e92200780c */ /* 0x000fca0004fc1670 */
[----:B------:R0:W-:Y:S01]  /*e1f0*/  @!P5 STG.E.U8 desc[UR24][R26.64+0xd9], R13 ;  /* 0x0000d90d1a00d986 */ /* 0x0001e2000c101118 */
[C---:B------:R-:W-:Y:S02]  /*e200*/  ISETP.LT.OR P5, PT, R34.reuse, 0xe2, !P0 ;  /* 0x000000e22200780c */ /* 0x040fe400047a1670 */
[----:B------:R-:W-:Y:S01]  /*e210*/  F2FP.SATFINITE.E5M2.F32.PACK_AB_MERGE_C R9, RZ, R3, RZ ;  /* 0x00000003ff09723e */ /* 0x000fe200048060ff */
[----:B------:R1:W-:Y:S01]  /*e220*/  @!P2 STG.E.U8 desc[UR24][R24.64+0xe0], R5 ;  /* 0x0000e0051800a986 */ /* 0x0003e2000c101118 */
[----:B------:R-:W-:-:S03]  /*e230*/  ISETP.LT.OR P2, PT, R34, 0xea, !P1 ;  /* 0x000000ea2200780c */ /* 0x000fc60004f41670 */
[----:B------:R1:W-:Y:S01]  /*e240*/  @!P3 STG.E.U8 desc[UR24][R24.64+0xe1], R7 ;  /* 0x0000e1071800b986 */ /* 0x0003e2000c101118 */
[----:B0-----:R-:W-:-:S03]  /*e250*/  F2FP.SATFINITE.E5M2.F32.PACK_AB_MERGE_C R13, RZ, R4, RZ ;  /* 0x00000004ff0d723e */ /* 0x001fc600048060ff */
[----:B------:R0:W-:Y:S01]  /*e260*/  @!P4 STG.E.U8 desc[UR24][R26.64+0xe0], R9 ;  /* 0x0000e0091a00c986 */ /* 0x0001e2000c101118 */
[C---:B------:R-:W-:Y:S02]  /*e270*/  ISETP.LT.OR P3, PT, R34.reuse, 0xe9, !P0 ;  /* 0x000000e92200780c */ /* 0x040fe40004761670 */
[----:B------:R-:W-:Y:S01]  /*e280*/  ISETP.LT.OR P4, PT, R34, 0xea, !P0 ;  /* 0x000000ea2200780c */ /* 0x000fe20004781670 */
[----:B------:R3:W-:Y:S01]  /*e290*/  @!P5 STG.E.U8 desc[UR24][R26.64+0xe1], R11 ;  /* 0x0000e10b1a00d986 */ /* 0x0007e2000c101118 */
[----:B-1----:R-:W-:-:S03]  /*e2a0*/  F2FP.SATFINITE.E5M2.F32.PACK_AB_MERGE_C R5, RZ, R0, RZ ;  /* 0x00000000ff05723e */ /* 0x002fc600048060ff */
[----:B------:R1:W-:Y:S01]  /*e2b0*/  @!P6 STG.E.U8 desc[UR24][R24.64+0xe8], R13 ;  /* 0x0000e80d1800e986 */ /* 0x0003e2000c101118 */
[----:B------:R-:W-:Y:S01]  /*e2c0*/  ISETP.LT.OR P6, PT, R34, 0xf1, !P1 ;  /* 0x000000f12200780c */ /* 0x000fe20004fc1670 */
[----:B------:R-:W-:Y:S01]  /*e2d0*/  FMUL R0, R218, UR27 ;  /* 0x0000001bda007c20 */ /* 0x000fe20008400000 */
[----:B------:R-:W-:Y:S01]  /*e2e0*/  FMUL R3, R221, UR27 ;  /* 0x0000001bdd037c20 */ /* 0x000fe20008400000 */
[----:B------:R-:W-:-:S03]  /*e2f0*/  F2FP.SATFINITE.E5M2.F32.PACK_AB_MERGE_C R7, RZ, R2, RZ ;  /* 0x00000002ff07723e */ /* 0x000fc600048060ff */
[----:B0-----:R-:W-:Y:S02]  /*e300*/  F2FP.SATFINITE.E5M2.F32.PACK_AB_MERGE_C R9, RZ, R0, RZ ;  /* 0x00000000ff09723e */ /* 0x001fe400048060ff */
[----:B------:R-:W-:Y:S01]  /*e310*/  F2FP.SATFINITE.E5M2.F32.PACK_AB_MERGE_C R3, RZ, R3, RZ ;  /* 0x00000003ff03723e */ /* 0x000fe200048060ff */
[----:B------:R-:W-:Y:S01]  /*e320*/  @!P2 STG.E.U8 desc[UR24][R24.64+0xe9], R5 ;  /* 0x0000e9051800a986 */ /* 0x000fe2000c101118 */
[C---:B------:R-:W-:Y:S02]  /*e330*/  ISETP.LT.OR P2, PT, R34.reuse, 0xf2, !P1 ;  /* 0x000000f22200780c */ /* 0x040fe40004f41670 */
[C---:B------:R-:W-:Y:S01]  /*e340*/  ISETP.LT.OR P5, PT, R34.reuse, 0xf1, !P0 ;  /* 0x000000f12200780c */ /* 0x040fe200047a1670 */
[----:B------:R0:W-:Y:S01]  /*e350*/  @!P3 STG.E.U8 desc[UR24][R26.64+0xe8], R7 ;  /* 0x0000e8071a00b986 */ /* 0x0001e2000c101118 */
[----:B------:R-:W-:-:S03]  /*e360*/  ISETP.LT.OR P3, PT, R34, 0xf9, !P1 ;  /* 0x000000f92200780c */ /* 0x000fc60004f61670 */
[----:B------:R0:W-:Y:S01]  /*e370*/  @!P4 STG.E.U8 desc[UR24][R26.64+0xe9], R9 ;  /* 0x0000e9091a00c986 */ /* 0x0001e2000c101118 */
[C---:B------:R-:W-:Y:S02]  /*e380*/  ISETP.LT.OR P4, PT, R34.reuse, 0xf2, !P0 ;  /* 0x000000f22200780c */ /* 0x040fe40004781670 */
[C---:B------:R-:W-:Y:S01]  /*e390*/  ISETP.LT.OR P1, PT, R34.reuse, 0xfa, !P1 ;  /* 0x000000fa2200780c */ /* 0x040fe20004f21670 */
[----:B------:R4:W-:Y:S01]  /*e3a0*/  @!P6 STG.E.U8 desc[UR24][R24.64+0xf0], R3 ;  /* 0x0000f0031800e986 */ /* 0x0009e2000c101118 */
[C---:B------:R-:W-:Y:S02]  /*e3b0*/  ISETP.LT.OR P6, PT, R34.reuse, 0xf9, !P0 ;  /* 0x000000f92200780c */ /* 0x040fe400047c1670 */
[----:B------:R-:W-:Y:S01]  /*e3c0*/  ISETP.LT.OR P0, PT, R34, 0xfa, !P0 ;  /* 0x000000fa2200780c */ /* 0x000fe20004701670 */
[----:B------:R-:W-:Y:S01]  /*e3d0*/  FMUL R4, R220, UR27 ;  /* 0x0000001bdc047c20 */ /* 0x000fe20008400000 */
[----:B---3--:R-:W-:-:S04]  /*e3e0*/  FMUL R0, R223, UR27 ;  /* 0x0000001bdf007c20 */ /* 0x008fc80008400000 */
[----:B------:R-:W-:Y:S02]  /*e3f0*/  F2FP.SATFINITE.E5M2.F32.PACK_AB_MERGE_C R11, RZ, R4, RZ ;  /* 0x00000004ff0b723e */ /* 0x000fe400048060ff */
[----:B-1----:R-:W-:Y:S01]  /*e400*/  F2FP.SATFINITE.E5M2.F32.PACK_AB_MERGE_C R13, RZ, R0, RZ ;  /* 0x00000000ff0d723e */ /* 0x002fe200048060ff */
[----:B------:R-:W-:Y:S01]  /*e410*/  FMUL R0, R222, UR27 ;  /* 0x0000001bde007c20 */ /* 0x000fe20008400000 */
[----:B--2---:R-:W-:-:S04]  /*e420*/  FMUL R2, R224, UR27 ;  /* 0x0000001be0027c20 */ /* 0x004fc80008400000 */
[----:B0-----:R-:W-:Y:S01]  /*e430*/  F2FP.SATFINITE.E5M2.F32.PACK_AB_MERGE_C R7, RZ, R0, RZ ;  /* 0x00000000ff07723e */ /* 0x001fe200048060ff */
[----:B------:R0:W-:Y:S01]  /*e440*/  @!P2 STG.E.U8 desc[UR24][R24.64+0xf1], R11 ;  /* 0x0000f10b1800a986 */ /* 0x0001e2000c101118 */
[----:B------:R-:W-:Y:S01]  /*e450*/  F2FP.SATFINITE.E5M2.F32.PACK_AB_MERGE_C R9, RZ, R2, RZ ;  /* 0x00000002ff09723e */ /* 0x000fe200048060ff */
[----:B----4-:R-:W-:Y:S02]  /*e460*/  FMUL R3, R225, UR27 ;  /* 0x0000001be1037c20 */ /* 0x010fe40008400000 */
[----:B------:R0:W-:Y:S03]  /*e470*/  @!P5 STG.E.U8 desc[UR24][R26.64+0xf0], R13 ;  /* 0x0000f00d1a00d986 */ /* 0x0001e6000c101118 */
[----:B------:R-:W-:Y:S01]  /*e480*/  F2FP.SATFINITE.E5M2.F32.PACK_AB_MERGE_C R3, RZ, R3, RZ ;  /* 0x00000003ff03723e */ /* 0x000fe200048060ff */
[----:B------:R0:W-:Y:S04]  /*e490*/  @!P4 STG.E.U8 desc[UR24][R26.64+0xf1], R7 ;  /* 0x0000f1071a00c986 */ /* 0x0001e8000c101118 */
[----:B------:R0:W-:Y:S04]  /*e4a0*/  @!P3 STG.E.U8 desc[UR24][R24.64+0xf8], R9 ;  /* 0x0000f8091800b986 */ /* 0x0001e8000c101118 */
[----:B------:R0:W-:Y:S01]  /*e4b0*/  @!P1 STG.E.U8 desc[UR24][R24.64+0xf9], R3 ;  /* 0x0000f90318009986 */ /* 0x0001e2000c101118 */
[----:B------:R-:W-:Y:S01]  /*e4c0*/  FMUL R4, R226, UR27 ;  /* 0x0000001be2047c20 */ /* 0x000fe20008400000 */
[----:B------:R-:W-:-:S04]  /*e4d0*/  FMUL R5, R227, UR27 ;  /* 0x0000001be3057c20 */ /* 0x000fc80008400000 */
[----:B------:R-:W-:Y:S02]  /*e4e0*/  F2FP.SATFINITE.E5M2.F32.PACK_AB_MERGE_C R15, RZ, R4, RZ ;  /* 0x00000004ff0f723e */ /* 0x000fe400048060ff */
[----:B------:R-:W-:-:S03]  /*e4f0*/  F2FP.SATFINITE.E5M2.F32.PACK_AB_MERGE_C R5, RZ, R5, RZ ;  /* 0x00000005ff05723e */ /* 0x000fc600048060ff */
[----:B------:R0:W-:Y:S04]  /*e500*/  @!P6 STG.E.U8 desc[UR24][R26.64+0xf8], R15 ;  /* 0x0000f80f1a00e986 */ /* 0x0001e8000c101118 */
[----:B------:R0:W-:Y:S02]  /*e510*/  @!P0 STG.E.U8 desc[UR24][R26.64+0xf9], R5 ;  /* 0x0000f9051a008986 */ /* 0x0001e4000c101118 */
.L_x_292:
[----:B------:R-:W-:Y:S05]  /*e520*/  BSYNC B0 ;  /* 0x0000000000007941 */ /* 0x000fea0003800000 */
.L_x_34:
[----:B0-----:R-:W2:Y:S01]  /*e530*/  LDL.LU R5, [R1+0x80] ;  /* 0x0000800001057983 */ /* 0x001ea20000300800 */
[----:B------:R-:W-:Y:S01]  /*e540*/  IMAD.U32 R2, RZ, RZ, UR22 ;  /* 0x00000016ff027e24 */ /* 0x000fe2000f8e00ff */
[----:B------:R-:W-:Y:S02]  /*e550*/  ULDC.64 UR4, c[0x0][0x650] ;  /* 0x0001940000047ab9 */ /* 0x000fe40000000a00 */
[----:B------:R-:W3:Y:S01]  /*e560*/  LDL.LU R4, [R1+0x7c] ;  /* 0x00007c0001047983 */ /* 0x000ee20000300800 */
[----:B------:R-:W-:Y:S02]  /*e570*/  IMAD.U32 R3, RZ, RZ, UR23 ;  /* 0x00000017ff037e24 */ /* 0x000fe4000f8e00ff */
[----:B------:R-:W-:Y:S02]  /*e580*/  IMAD.U32 R3, RZ, RZ, UR7 ;  /* 0x00000007ff037e24 */ /* 0x000fe4000f8e00ff */
[----:B------:R-:W-:Y:S02]  /*e590*/  IMAD.MOV.U32 R6, RZ, RZ, -0x1 ;  /* 0xffffffffff067424 */ /* 0x000fe400078e00ff */
[----:B-----5:R-:W-:-:S04]  /*e5a0*/  IMAD.U32 R0, RZ, RZ, UR20 ;  /* 0x00000014ff007e24 */ /* 0x020fc8000f8e00ff */
[----:B------:R0:W-:Y:S02]  /*e5b0*/  SYNCS.ARRIVE.TRANS64.A1T0 RZ, [R0+UR36], RZ ;  /* 0x000000ff00ff79a7 */ /* 0x0001e40008100024 */
[----:B0-----:R-:W-:Y:S02]  /*e5c0*/  PRMT R0, RZ, 0x7610, R0 ;  /* 0x00007610ff007816 */ /* 0x001fe40000000000 */
[----:B--2---:R-:W-:-:S04]  /*e5d0*/  LEA R5, P0, R2, R5, 0x1 ;  /* 0x0000000502057211 */ /* 0x004fc800078008ff */
[----:B---3--:R-:W-:Y:S01]  /*e5e0*/  LEA.HI.X R4, R2, R4, R3, 0x1, P0 ;  /* 0x0000000402047211 */ /* 0x008fe200000f0c03 */
[----:B------:R-:W-:Y:S01]  /*e5f0*/  IMAD.MOV.U32 R2, RZ, RZ, -0x1 ;  /* 0xffffffffff027424 */ /* 0x000fe200078e00ff */
[----:B------:R0:W-:Y:S01]  /*e600*/  STL [R1+0x80], R5 ;  /* 0x0000800501007387 */ /* 0x0001e20000100800 */
[----:B------:R-:W-:Y:S01]  /*e610*/  IMAD.MOV.U32 R3, RZ, RZ, -0x1 ;  /* 0xffffffffff037424 */ /* 0x000fe200078e00ff */
[----:B------:R-:W-:Y:S02]  /*e620*/  ISETP.GE.U32.AND P0, PT, R5, UR4, PT ;  /* 0x0000000405007c0c */ /* 0x000fe4000bf06070 */
[----:B------:R0:W-:Y:S02]  /*e630*/  STL [R1+0x7c], R4 ;  /* 0x00007c0401007387 */ /* 0x0001e40000100800 */
[----:B------:R-:W-:Y:S02]  /*e640*/  ISETP.GE.U32.AND.EX P0, PT, R4, UR5, PT, P0 ;  /* 0x0000000504007c0c */ /* 0x000fe4000bf06100 */
[----:B------:R0:W-:Y:S04]  /*e650*/  STL [R1+0x84], R6 ;  /* 0x0000840601007387 */ /* 0x0001e80000100800 */
[----:B------:R0:W-:Y:S04]  /*e660*/  STL [R1+0x78], R2 ;  /* 0x0000780201007387 */ /* 0x0001e80000100800 */
[----:B------:R0:W-:Y:S03]  /*e670*/  STL [R1+0x88], R3 ;  /* 0x0000880301007387 */ /* 0x0001e60000100800 */
[----:B------:R-:W-:Y:S05]  /*e680*/  @P0 BRA `(.L_x_293) ;  /* 0x0000000400940947 */ /* 0x000fea0003800000 */
[----:B------:R-:W2:Y:S01]  /*e690*/  S2UR UR8, SR_CTAID.X ;  /* 0x00000000000879c3 */ /* 0x000ea20000002500 */
[----:B------:R-:W-:Y:S01]  /*e6a0*/  ULDC.64 UR4, c[0x0][0x628] ;  /* 0x00018a0000047ab9 */ /* 0x000fe20000000a00 */
[----:B------:R-:W-:Y:S01]  /*e6b0*/  ULDC UR6, c[0x0][0x150] ;  /* 0x0000540000067ab9 */ /* 0x000fe20000000800 */
[----:B------:R-:W-:Y:S01]  /*e6c0*/  ISETP.NE.U32.AND P0, PT, RZ, UR4, PT ;  /* 0x00000004ff007c0c */ /* 0x000fe2000bf05070 */
[----:B------:R-:W-:Y:S01]  /*e6d0*/  ULDC UR30, c[0x0][0x630] ;  /* 0x00018c00001e7ab9 */ /* 0x000fe20000000800 */
[C---:B------:R-:W-:Y:S01]  /*e6e0*/  R2UR UR31, R5.reuse ;  /* 0x00000000051f72ca */ /* 0x040fe200000e0000 */
[----:B------:R-:W-:Y:S01]  /*e6f0*/  ULDC UR33, c[0x0][0x154] ;  /* 0x0000550000217ab9 */ /* 0x000fe20000000800 */
[----:B------:R-:W-:Y:S01]  /*e700*/  ISETP.NE.AND.EX P0, PT, RZ, UR5, PT, P0 ;  /* 0x00000005ff007c0c */ /* 0x000fe2000bf05300 */
[----:B------:R-:W3:Y:S01]  /*e710*/  S2UR UR41, SR_CTAID.Y ;  /* 0x00000000002979c3 */ /* 0x000ee20000002600 */
[----:B------:R-:W-:Y:S02]  /*e720*/  R2UR UR32, R4 ;  /* 0x00000000042072ca */ /* 0x000fe400000e0000 */
[----:B------:R-:W-:-:S02]  /*e730*/  R2UR UR28, R5 ;  /* 0x00000000051c72ca */ /* 0x000fc400000e0000 */
[----:B------:R-:W-:Y:S02]  /*e740*/  R2UR UR29, R4 ;  /* 0x00000000041d72ca */ /* 0x000fe400000e0000 */
[----:B--2---:R-:W-:-:S05]  /*e750*/  I2FP.F32.U32 R0, UR8 ;  /* 0x0000000800007c45 */ /* 0x004fca0008201000 */
[----:B------:R-:W-:-:S04]  /*e760*/  FMUL R0, R0, UR6 ;  /* 0x0000000600007c20 */ /* 0x000fc80008400000 */
[----:B0-----:R0:W2:Y:S01]  /*e770*/  F2I.U32.TRUNC.NTZ R2, R0 ;  /* 0x0000000000027305 */ /* 0x0010a2000020f000 */
[----:B---3--:R-:W-:Y:S05]  /*e780*/  @!P0 BRA `(.L_x_294) ;  /* 0x0000000000308947 */ /* 0x008fea0003800000 */
[----:B------:R-:W-:Y:S01]  /*e790*/  R2UR UR9, R5 ;  /* 0x00000000050972ca */ /* 0x000fe200000e0000 */
[----:B------:R-:W-:Y:S01]  /*e7a0*/  ULDC UR6, c[0x0][0x634] ;  /* 0x00018d0000067ab9 */ /* 0x000fe20000000800 */
[----:B------:R-:W-:-:S11]  /*e7b0*/  R2UR UR10, R4 ;  /* 0x00000000040a72ca */ /* 0x000fd600000e0000 */
[----:B------:R-:W-:-:S04]  /*e7c0*/  UIADD3 UR6, UP0, UR9, UR6, URZ ;  /* 0x0000000609067290 */ /* 0x000fc8000ff1e03f */
[----:B------:R-:W-:Y:S02]  /*e7d0*/  UIADD3.X UR9, URZ, UR10, URZ, UP0, !UPT ;  /* 0x0000000a3f097290 */ /* 0x000fe400087fe43f */
[----:B------:R-:W-:Y:S02]  /*e7e0*/  UIMAD.WIDE.U32 UR18, UR6, UR4, URZ ;  /* 0x00000004061272a5 */ /* 0x000fe4000f8e003f */
[----:B------:R-:W-:-:S04]  /*e7f0*/  UIMAD.WIDE.U32 UR10, UR9, UR4, URZ ;  /* 0x00000004090a72a5 */ /* 0x000fc8000f8e003f */
[----:B------:R-:W-:-:S04]  /*e800*/  UIMAD.WIDE.U32 UR10, UP0, UR6, UR5, UR10 ;  /* 0x00000005060a72a5 */ /* 0x000fc8000f80000a */
[----:B------:R-:W-:Y:S02]  /*e810*/  UIADD3.X UR29, URZ, URZ, URZ, UP0, !UPT ;  /* 0x0000003f3f1d7290 */ /* 0x000fe400087fe43f */
[----:B------:R-:W-:Y:S01]  /*e820*/  UIADD3 URZ, UP0, UR19, UR10, URZ ;  /* 0x0000000a133f7290 */ /* 0x000fe2000ff1e03f */
[----:B------:R-:W-:-:S03]  /*e830*/  UMOV UR28, UR11 ;  /* 0x0000000b001c7c82 */ /* 0x000fc60008000000 */
[----:B------:R-:W-:-:S12]  /*e840*/  UIMAD.WIDE.U32.X UR28, UR9, UR5, UR28, UP0 ;  /* 0x00000005091c72a5 */ /* 0x000fd800080e041c */
.L_x_294:
[----:B0-----:R-:W-:Y:S01]  /*e850*/  I2FP.F32.U32 R0, UR41 ;  /* 0x0000002900007c45 */ /* 0x001fe20008201000 */
[----:B------:R-:W-:Y:S01]  /*e860*/  USHF.R.U64 UR6, UR28, UR30, UR29 ;  /* 0x0000001e1c067299 */ /* 0x000fe2000800121d */
[----:B--2---:R-:W-:Y:S01]  /*e870*/  R2UR UR19, R2 ;  /* 0x00000000021372ca */ /* 0x004fe200000e0000 */
[----:B------:R-:W-:Y:S02]  /*e880*/  USHF.R.U32.HI UR4, URZ, UR30, UR29 ;  /* 0x0000001e3f047299 */ /* 0x000fe4000801161d */
[----:B------:R-:W-:Y:S01]  /*e890*/  FMUL R0, R0, UR33 ;  /* 0x0000002100007c20 */ /* 0x000fe20008400000 */
[----:B------:R-:W-:Y:S01]  /*e8a0*/  UIADD3 UR18, UP0, URZ, -UR6, URZ ;  /* 0x800000063f127290 */ /* 0x000fe2000ff1e03f */
[----:B------:R-:W-:Y:S01]  /*e8b0*/  UMOV UR10, UR31 ;  /* 0x0000001f000a7c82 */ /* 0x000fe20008000000 */
[----:B------:R-:W-:Y:S02]  /*e8c0*/  UMOV UR11, UR32 ;  /* 0x00000020000b7c82 */ /* 0x000fe40008000000 */
[----:B------:R-:W-:Y:S01]  /*e8d0*/  UIADD3.X UR9, URZ, ~UR4, URZ, UP0, !UPT ;  /* 0x800000043f097290 */ /* 0x000fe200087fe43f */
[----:B------:R-:W0:Y:S01]  /*e8e0*/  F2I.U32.TRUNC.NTZ R0, R0 ;  /* 0x0000000000007305 */ /* 0x000e22000020f000 */
[----:B------:R-:W-:Y:S01]  /*e8f0*/  ULDC UR44, c[0x0][0x658] ;  /* 0x00019600002c7ab9 */ /* 0x000fe20000000800 */
[----:B------:R-:W-:Y:S01]  /*e900*/  ULDC.64 UR4, c[0x0][0x620] ;  /* 0x0001880000047ab9 */ /* 0x000fe20000000a00 */
[----:B------:R-:W-:Y:S01]  /*e910*/  UMOV UR30, 0xffffffff ;  /* 0xffffffff001e7882 */ /* 0x000fe20000000000 */
[----:B------:R-:W-:-:S02]  /*e920*/  UIMAD UR9, UR9, UR4, URZ ;  /* 0x00000004090972a4 */ /* 0x000fc4000f8e023f */
[----:B------:R-:W-:Y:S02]  /*e930*/  UIMAD.WIDE.U32 UR10, UR18, UR4, UR10 ;  /* 0x00000004120a72a5 */ /* 0x000fe4000f8e000a */
[----:B------:R-:W-:Y:S02]  /*e940*/  UIMAD UR9, UR18, UR5, UR9 ;  /* 0x00000005120972a4 */ /* 0x000fe4000f8e0209 */
[----:B------:R-:W-:Y:S02]  /*e950*/  USHF.L.U32 UR32, UR30, UR44, URZ ;  /* 0x0000002c1e207299 */ /* 0x000fe4000800063f */
[----:B------:R-:W-:Y:S01]  /*e960*/  UIADD3 UR9, UR11, UR9, URZ ;  /* 0x000000090b097290 */ /* 0x000fe2000fffe03f */
[----:B------:R-:W-:Y:S01]  /*e970*/  ULDC UR18, c[0x0][0x618] ;  /* 0x0001860000127ab9 */ /* 0x000fe20000000800 */
[----:B0-----:R-:W-:Y:S01]  /*e980*/  R2UR UR34, R0 ;  /* 0x00000000002272ca */ /* 0x001fe200000e0000 */
[----:B------:R-:W-:Y:S01]  /*e990*/  ULDC.64 UR4, c[0x0][0x640] ;  /* 0x0001900000047ab9 */ /* 0x000fe20000000a00 */
[----:B------:R-:W-:Y:S01]  /*e9a0*/  USHF.R.U64 UR30, UR10, UR18, UR9 ;  /* 0x000000120a1e7299 */ /* 0x000fe20008001209 */
[----:B------:R-:W-:Y:S01]  /*e9b0*/  ISETP.NE.U32.AND P0, PT, RZ, UR4, PT ;  /* 0x00000004ff007c0c */ /* 0x000fe2000bf05070 */
[----:B------:R-:W-:Y:S01]  /*e9c0*/  USHF.R.U32.HI UR9, URZ, UR18, UR9 ;  /* 0x000000123f097299 */ /* 0x000fe20008011609 */
[----:B------:R-:W-:-:S02]  /*e9d0*/  ULDC UR42, c[0x0][0x608] ;  /* 0x00018200002a7ab9 */ /* 0x000fc40000000800 */
[----:B------:R-:W-:Y:S01]  /*e9e0*/  ISETP.NE.AND.EX P0, PT, RZ, UR5, PT, P0 ;  /* 0x00000005ff007c0c */ /* 0x000fe2000bf05300 */
[----:B------:R-:W-:Y:S02]  /*e9f0*/  USHF.R.U64 UR33, UR30, UR42, UR9 ;  /* 0x0000002a1e217299 */ /* 0x000fe40008001209 */
[----:B------:R-:W-:Y:S02]  /*ea00*/  USHF.R.U32.HI UR9, URZ, UR42, UR9 ;  /* 0x0000002a3f097299 */ /* 0x000fe40008011609 */
[----:B------:R-:W-:Y:S02]  /*ea10*/  UIADD3 UR10, -UR19, URZ, URZ ;  /* 0x0000003f130a7290 */ /* 0x000fe4000fffe13f */
[----:B------:R-:W-:Y:S02]  /*ea20*/  UIADD3 UR43, -UR34, URZ, URZ ;  /* 0x0000003f222b7290 */ /* 0x000fe4000fffe13f */
[----:B------:R-:W-:Y:S01]  /*ea30*/  USHF.R.U64 UR34, UR33, UR44, UR9 ;  /* 0x0000002c21227299 */ /* 0x000fe20008001209 */
[----:B------:R-:W-:Y:S01]  /*ea40*/  UMOV UR31, 0x1 ;  /* 0x00000001001f7882 */ /* 0x000fe20000000000 */
[----:B------:R-:W-:Y:S01]  /*ea50*/  ULDC UR40, c[0x0][0x144] ;  /* 0x0000510000287ab9 */ /* 0x000fe20000000800 */
[----:B------:R-:W-:Y:S01]  /*ea60*/  ULDC UR28, c[0x0][0x600] ;  /* 0x00018000001c7ab9 */ /* 0x000fe20000000800 */
[----:B------:R-:W-:-:S02]  /*ea70*/  USHF.L.U32 UR31, UR31, UR44, URZ ;  /* 0x0000002c1f1f7299 */ /* 0x000fc4000800063f */
[----:B------:R-:W-:Y:S02]  /*ea80*/  USHF.R.U32.HI UR19, URZ, UR44, UR9 ;  /* 0x0000002c3f137299 */ /* 0x000fe40008011609 */
[----:B------:R-:W-:Y:S02]  /*ea90*/  UIADD3 UR29, UR28, -0x1, URZ ;  /* 0xffffffff1c1d7890 */ /* 0x000fe4000fffe03f */
[----:B------:R-:W-:Y:S02]  /*eaa0*/  ULOP3.LUT UR32, URZ, UR32, URZ, 0x33, !UPT ;  /* 0x000000203f207292 */ /* 0x000fe4000f8e333f */
[----:B------:R-:W-:Y:S01]  /*eab0*/  UIMAD UR40, UR40, UR10, UR8 ;  /* 0x0000000a282872a4 */ /* 0x000fe2000f8e0208 */
[----:B------:R-:W-:Y:S01]  /*eac0*/  ULDC UR46, c[0x0][0x148] ;  /* 0x00005200002e7ab9 */ /* 0x000fe20000000800 */
[----:B------:R-:W-:Y:S01]  /*ead0*/  ULDC UR44, c[0x0][0x648] ;  /* 0x00019200002c7ab9 */ /* 0x000fe20000000800 */
[----:B------:R-:W-:Y:S01]  /*eae0*/  ULDC UR45, c[0x0][0x638] ;  /* 0x00018e00002d7ab9 */ /* 0x000fe20000000800 */
[----:B------:R-:W-:Y:S01]  /*eaf0*/  UMOV UR18, UR34 ;  /* 0x0000002200127c82 */ /* 0x000fe20008000000 */
[----:B------:R-:W-:Y:S07]  /*eb00*/  @!P0 BRA `(.L_x_295) ;  /* 0x0000000000288947 */ /* 0x000fee0003800000 */
        /* <DEDUP_REMOVED lines=10> */
.L_x_295:
[----:B------:R-:W-:Y:S01]  /*ebb0*/  USHF.R.U64 UR4, UR18, UR44, UR19 ;  /* 0x0000002c12047299 */ /* 0x000fe20008001213 */
[----:B------:R-:W-:Y:S01]  /*ebc0*/  IMAD.U32 R4, RZ, RZ, UR6 ;  /* 0x00000006ff047e24 */ /* 0x000fe2000f8e00ff */
[----:B------:R-:W-:Y:S01]  /*ebd0*/  ULOP3.LUT UR32, UR33, UR32, URZ, 0xc0, !UPT ;  /* 0x0000002021207292 */ /* 0x000fe2000f8ec03f */
[----:B------:R-:W-:Y:S01]  /*ebe0*/  IMAD.MOV.U32 R0, RZ, RZ, 0x1 ;  /* 0x00000001ff007424 */ /* 0x000fe200078e00ff */
[----:B------:R-:W-:Y:S02]  /*ebf0*/  UIADD3 UR5, -UR4, URZ, URZ ;  /* 0x0000003f04057290 */ /* 0x000fe4000fffe13f */
[----:B------:R-:W-:Y:S01]  /*ec00*/  @UP2 UIMAD UR40, UR46, UR43, UR41 ;  /* 0x0000002b2e2822a4 */ /* 0x000fe2000f8e0229 */
        /* <DEDUP_REMOVED lines=13> */
.L_x_293:
[----:B------:R-:W-:Y:S01]  /*ece0*/  UIADD3 UR15, UR37, UR15, URZ ;  /* 0x0000000f250f7290 */ /* 0x000fe2000fffe03f */
[----:B------:R-:W-:Y:S01]  /*ecf0*/  LOP3.LUT P0, RZ, R0, 0xff, RZ, 0xc0, !PT ;  /* 0x000000ff00ff7812 */ /* 0x000fe2000780c0ff */
[----:B------:R-:W-:Y:S02]  /*ed00*/  ULOP3.LUT UR35, UR35, 0x1, URZ, 0x3c, !UPT ;  /* 0x0000000123237892 */ /* 0x000fe4000f8e3c3f */
[----:B------:R-:W-:Y:S02]  /*ed10*/  USHF.R.U32.HI UR4, URZ, 0x2, UR15 ;  /* 0x000000023f047899 */ /* 0x000fe4000801160f */
[----:B------:R-:W-:Y:S02]  /*ed20*/  UISETP.GT.U32.AND UP0, UPT, UR15, 0x3, UPT ;  /* 0x000000030f00788c */ /* 0x000fe4000bf04070 */
[----:B------:R-:W-:Y:S02]  /*ed30*/  ULOP3.LUT UR4, UR4, 0x1, URZ, 0xc0, !UPT ;  /* 0x0000000104047892 */ /* 0x000fe4000f8ec03f */
[----:B------:R-:W-:-:S02]  /*ed40*/  UISETP.LT.U32.AND UP0, UPT, UR37, 0x4, UP0 ;  /* 0x000000042500788c */ /* 0x000fc40008701070 */
[----:B------:R-:W-:Y:S02]  /*ed50*/  UISETP.NE.U32.AND UP1, UPT, UR4, 0x1, UPT ;  /* 0x000000010400788c */ /* 0x000fe4000bf25070 */
[----:B------:R-:W-:Y:S02]  /*ed60*/  USEL UR5, URZ, 0x1, !UP0 ;  /* 0x000000013f057887 */ /* 0x000fe4000c000000 */
[----:B------:R-:W-:Y:S02]  /*ed70*/  UISETP.GT.U32.AND UP1, UPT, UR37, 0x3, !UP1 ;  /* 0x000000032500788c */ /* 0x000fe4000cf24070 */
[----:B------:R-:W-:Y:S02]  /*ed80*/  ULOP3.LUT UR15, UR15, 0x3, URZ, 0xc0, !UPT ;  /* 0x000000030f0f7892 */ /* 0x000fe4000f8ec03f */
[----:B------:R-:W-:-:S04]  /*ed90*/  USEL UR4, URZ, 0x1, !UP1 ;  /* 0x000000013f047887 */ /* 0x000fc8000c800000 */
[----:B------:R-:W-:Y:S01]  /*eda0*/  ULOP3.LUT UR21, UR4, UR21, UR5, 0x96, !UPT ;  /* 0x0000001504157292 */ /* 0x000fe2000f8e9605 */
[----:B------:R-:W-:Y:S11]  /*edb0*/  @P0 BRA `(.L_x_296) ;  /* 0xffffff2800040947 */ /* 0x000ff6000383ffff */
[----:B------:R-:W-:Y:S05]  /*edc0*/  EXIT ;  /* 0x000000000000794d */ /* 0x000fea0003800000 */
.L_x_12:
[----:B------:R-:W-:-:S08]  /*edd0*/  ISETP.NE.AND P0, PT, RZ, UR8, PT ;  /* 0x00000008ff007c0c */ /* 0x000fd0000bf05270 */
[----:B01----:R-:W0:-:S00]  /*ede0*/  USETMAXREG.DEALLOC.CTAPOOL 0x28 ;  /* 0x00000028000079c8 */ /* 0x003e0000080e0500 */
[----:B------:R-:W-:Y:S05]  /*edf0*/  @P0 EXIT ;  /* 0x000000000000094d */ /* 0x000fea0003800000 */
[----:B0-----:R-:W-:Y:S01]  /*ee00*/  LOP3.LUT P0, RZ, R0, 0xff, RZ, 0xc0, !PT ;  /* 0x000000ff00ff7812 */ /* 0x001fe2000780c0ff */
[----:B------:R-:W-:Y:S02]  /*ee10*/  IMAD.MOV.U32 R0, RZ, RZ, 0x1 ;  /* 0x00000001ff007424 */ /* 0x000fe400078e00ff */
[----:B------:R-:W-:-:S10]  /*ee20*/  IMAD.MOV.U32 R8, RZ, RZ, RZ ;  /* 0x000000ffff087224 */ /* 0x000fd400078e00ff */
[----:B------:R-:W-:Y:S05]  /*ee30*/  @!P0 BRA `(.L_x_297) ;  /* 0x0000000c00508947 */ /* 0x000fea0003800000 */
[----:B------:R-:W-:Y:S01]  /*ee40*/  LOP3.LUT P0, RZ, R2, 0x1f, RZ, 0xc0, !PT ;  /* 0x0000001f02ff7812 */ /* 0x000fe2000780c0ff */
[----:B------:R-:W-:Y:S01]  /*ee50*/  ULDC UR5, c[0x0][0x658] ;  /* 0x0001960000057ab9 */ /* 0x000fe20000000800 */
[----:B------:R-:W-:Y:S01]  /*ee60*/  UMOV UR6, 0xffffffff ;  /* 0xffffffff00067882 */ /* 0x000fe20000000000 */
[----:B------:R-:W-:Y:S01]  /*ee70*/  BSSY B0, `(.L_x_297) ;  /* 0x00000d0000007945 */ /* 0x000fe20003800000 */
[----:B------:R-:W-:Y:S01]  /*ee80*/  USHF.L.U32 UR6, UR6, UR5, URZ ;  /* 0x0000000506067299 */ /* 0x000fe2000800063f */
[C---:B------:R-:W-:Y:S01]  /*ee90*/  ISETP.NE.AND P3, PT, R3.reuse, RZ, PT ;  /* 0x000000ff0300720c */ /* 0x040fe20003f65270 */
[----:B------:R-:W-:Y:S01]  /*eea0*/  IMAD.MOV.U32 R9, RZ, RZ, 0x1 ;  /* 0x00000001ff097424 */ /* 0x000fe200078e00ff */
[----:B------:R-:W-:Y:S01]  /*eeb0*/  ISETP.NE.OR P0, PT, R3, RZ, !P0 ;  /* 0x000000ff0300720c */ /* 0x000fe20004705670 */
[----:B------:R-:W-:Y:S01]  /*eec0*/  IMAD.MOV.U32 R0, RZ, RZ, 0x1 ;  /* 0x00000001ff007424 */ /* 0x000fe200078e00ff */
[----:B------:R-:W-:Y:S01]  /*eed0*/  ULDC UR4, c[0x0][0x600] ;  /* 0x0001800000047ab9 */ /* 0x000fe20000000800 */
[----:B------:R-:W-:Y:S01]  /*eee0*/  IMAD.MOV.U32 R8, RZ, RZ, RZ ;  /* 0x000000ffff087224 */ /* 0x000fe200078e00ff */
[----:B------:R-:W-:Y:S01]  /*eef0*/  UMOV UR8, 0x1 ;  /* 0x0000000100087882 */ /* 0x000fe20000000000 */
[----:B------:R-:W-:-:S02]  /*ef00*/  UIADD3 UR27, UR14, 0x1, URZ ;  /* 0x000000010e1b7890 */ /* 0x000fc4000fffe03f */
[----:B------:R-:W-:Y:S02]  /*ef10*/  ULOP3.LUT UR26, UR13, 0x2, URZ, 0xfc, !UPT ;  /* 0x000000020d1a7892 */ /* 0x000fe4000f8efc3f */
[----:B------:R-:W-:Y:S02]  /*ef20*/  UIADD3 UR4, UR4, -0x1, URZ ;  /* 0xffffffff04047890 */ /* 0x000fe4000fffe03f */
[----:B------:R-:W-:Y:S02]  /*ef30*/  USHF.L.U32 UR5, UR8, UR5, URZ ;  /* 0x0000000508057299 */ /* 0x000fe4000800063f */
[----:B------:R-:W-:Y:S01]  /*ef40*/  ULOP3.LUT UR6, URZ, UR6, URZ, 0x33, !UPT ;  /* 0x000000063f067292 */ /* 0x000fe2000f8e333f */
[----:B------:R-:W-:-:S11]  /*ef50*/  ULDC.64 UR24, c[0x0][0x198] ;  /* 0x0000660000187ab9 */ /* 0x000fd60000000a00 */
.L_x_309:
[----:B------:R-:W-:-:S03]  /*ef60*/  UMOV UR8, 0xffffffff ;  /* 0xffffffff00087882 */ /* 0x000fc60000000000 */
[----:B01----:R-:W-:Y:S05]  /*ef70*/  BRA.DIV UR8, `(.L_x_298) ;  /* 0x00000012082c7947 */ /* 0x003fea000b800000 */
[----:B------:R-:W-:-:S13]  /*ef80*/  ELECT P1, URZ, PT ;  /* 0x00000000003f782f */ /* 0x000fda0003820000 */
.L_x_322:
[----:B------:R-:W0:Y:S01]  /*ef90*/  LDC R2, c[0x0][0x28c] ;  /* 0x0000a300ff027b82 */ /* 0x000e220000000800 */
[----:B------:R-:W-:Y:S01]  /*efa0*/  BSSY B1, `(.L_x_299) ;  /* 0x000003b000017945 */ /* 0x000fe20003800000 */
[----:B0-----:R-:W-:-:S13]  /*efb0*/  ISETP.LT.OR P1, PT, R2, 0x1, !P1 ;  /* 0x000000010200780c */ /* 0x001fda0004f21670 */
[----:B------:R-:W-:Y:S05]  /*efc0*/  @P1 BRA `(.L_x_300) ;  /* 0x0000000000e01947 */ /* 0x000fea0003800000 */
[----:B------:R-:W2:Y:S04]  /*efd0*/  LDL.LU R4, [R1+0x88] ;  /* 0x0000880001047983 */ /* 0x000ea80000300800 */
[----:B------:R-:W3:Y:S01]  /*efe0*/  LDL.LU R3, [R1+0x84] ;  /* 0x0000840001037983 */ /* 0x000ee20000300800 */
[----:B------:R-:W-:Y:S02]  /*eff0*/  IMAD.MOV.U32 R12, RZ, RZ, RZ ;  /* 0x000000ffff0c7224 */ /* 0x000fe400078e00ff */
[----:B------:R-:W-:Y:S02]  /*f000*/  IMAD.U32 R13, RZ, RZ, UR27 ;  /* 0x0000001bff0d7e24 */ /* 0x000fe4000f8e00ff */
[----:B------:R-:W-:Y:S02]  /*f010*/  IMAD.MOV.U32 R2, RZ, RZ, R0 ;  /* 0x000000ffff027224 */ /* 0x000fe400078e0000 */
[----:B--2---:R-:W-:-:S02]  /*f020*/  IMAD.SHL.U32 R6, R4, 0x100, RZ ;  /* 0x0000010004067824 */ /* 0x004fc400078e00ff */
[----:B---3--:R-:W-:Y:S02]  /*f030*/  IMAD.SHL.U32 R7, R3, 0x40, RZ ;  /* 0x0000004003077824 */ /* 0x008fe400078e00ff */
[----:B------:R-:W-:-:S07]  /*f040*/  IMAD.MOV.U32 R3, RZ, RZ, R8 ;  /* 0x000000ffff037224 */ /* 0x000fce00078e0008 */
.L_x_304:
[----:B------:R-:W0:Y:S01]  /*f050*/  S2R R5, SR_CgaCtaId ;  /* 0x0000000000057919 */ /* 0x000e220000008800 */
[----:B------:R-:W-:-:S04]  /*f060*/  MOV R4, 0x400 ;  /* 0x0000040000047802 */ /* 0x000fc80000000f00 */
[----:B0-----:R-:W-:Y:S02]  /*f070*/  LEA R10, R5, R4, 0x18 ;  /* 0x00000004050a7211 */ /* 0x001fe400078ec0ff */
[----:B------:R-:W-:Y:S01]  /*f080*/  SHF.L.U32 R4, R2, 0x1f, RZ ;  /* 0x0000001f02047819 */ /* 0x000fe200000006ff */
[----:B------:R-:W0:Y:S02]  /*f090*/  @!P3 LDC R5, c[0x0][0x500] ;  /* 0x00014000ff05bb82 */ /* 0x000e240000000800 */
[----:B------:R-:W-:-:S04]  /*f0a0*/  IMAD R11, R3, 0x8, R10 ;  /* 0x00000008030b7824 */ /* 0x000fc800078e020a */
[----:B------:R-:W1:Y:S02]  /*f0b0*/  SYNCS.PHASECHK.TRANS64.TRYWAIT P1, [R11+URZ+0x20], R4 ;  /* 0x000020040b0075a7 */ /* 0x000e64000802017f */
[----:B-1----:R-:W-:Y:S05]  /*f0c0*/  @!P1 BRA `(.L_x_301) ;  /* 0x0000000c00f89947 */ /* 0x002fea0003800000 */
.L_x_323:
[----:B------:R-:W-:Y:S01]  /*f0d0*/  UPRMT UR8, UR26, 0x9910, URZ ;  /* 0x000099101a087896 */ /* 0x000fe2000800003f */
[----:B0-----:R0:W-:Y:S03]  /*f0e0*/  @!P3 SYNCS.ARRIVE.TRANS64 RZ, [R11+URZ], R5 ;  /* 0x000000050bffb9a7 */ /* 0x0011e6000800003f */
[----:B------:R-:W-:-:S06]  /*f0f0*/  UISETP.NE.AND UP0, UPT, UR8, 0x2, UPT ;  /* 0x000000020800788c */ /* 0x000fcc000bf05270 */
[----:B------:R-:W-:-:S13]  /*f100*/  PLOP3.LUT P1, PT, PT, PT, UP0, 0x80, 0x0 ;  /* 0x000000000000781c */ /* 0x000fda0003f2f008 */
[----:B0-----:R-:W-:Y:S05]  /*f110*/  @P1 BRA `(.L_x_302) ;  /* 0x0000000000041947 */ /* 0x001fea0003800000 */
[----:B------:R-:W-:Y:S01]  /*f120*/  BPT.TRAP 0x1 ;  /* 0x000000040000795c */ /* 0x000fe20000300000 */
.L_x_302:
[----:B------:R-:W-:Y:S05]  /*f130*/  @P0 BRA `(.L_x_303) ;  /* 0x0000000000040947 */ /* 0x000fea0003800000 */
[----:B------:R-:W-:Y:S01]  /*f140*/  BPT.TRAP 0x1 ;  /* 0x000000040000795c */ /* 0x000fe20000300000 */
.L_x_303:
[----:B------:R-:W2:Y:S01]  /*f150*/  LDL R5, [R1+0x78] ;  /* 0x0000780001057983 */ /* 0x000ea20000100800 */
[--C-:B-1----:R-:W-:Y:S01]  /*f160*/  IMAD R4, R3, 0x800, R10.reuse ;  /* 0x0000080003047824 */ /* 0x102fe200078e020a */
[----:B------:R-:W-:Y:S01]  /*f170*/  R2UR UR20, R7 ;  /* 0x00000000071472ca */ /* 0x000fe200000e0000 */
[----:B------:R-:W-:Y:S01]  /*f180*/  IMAD R10, R3, 0x2000, R10 ;  /* 0x00002000030a7824 */ /* 0x000fe200078e020a */
[----:B------:R-:W-:Y:S01]  /*f190*/  R2UR UR9, R11 ;  /* 0x000000000b0972ca */ /* 0x000fe200000e0000 */
[----:B------:R-:W-:Y:S01]  /*f1a0*/  VIADD R13, R13, 0xffffffff ;  /* 0xffffffff0d0d7836 */ /* 0x000fe20000000000 */
[----:B------:R-:W-:Y:S01]  /*f1b0*/  R2UR UR8, R4 ;  /* 0x00000000040872ca */ /* 0x000fe200000e0000 */
[----:B------:R-:W-:Y:S01]  /*f1c0*/  UIADD3 UR16, UP0, UR24, 0xf0, URZ ;  /* 0x000000f018107890 */ /* 0x000fe2000ff1e03f */
[----:B------:R-:W-:Y:S01]  /*f1d0*/  R2UR UR11, R10 ;  /* 0x000000000a0b72ca */ /* 0x000fe200000e0000 */
[----:B------:R-:W-:Y:S01]  /*f1e0*/  UIADD3 UR28, UP1, UR24, 0x1f0, URZ ;  /* 0x000001f0181c7890 */ /* 0x000fe2000ff3e03f */
[----:B------:R-:W-:Y:S01]  /*f1f0*/  R2UR UR10, R12 ;  /* 0x000000000c0a72ca */ /* 0x000fe200000e0000 */
[----:B------:R-:W-:Y:S01]  /*f200*/  UIADD3.X UR17, URZ, UR25, URZ, UP0, !UPT ;  /* 0x000000193f117290 */ /* 0x000fe200087fe43f */
[----:B------:R-:W-:Y:S01]  /*f210*/  R2UR UR21, R6 ;  /* 0x00000000061572ca */ /* 0x000fe200000e0000 */
[----:B------:R-:W-:Y:S01]  /*f220*/  VIADD R3, R3, 0x1 ;  /* 0x0000000103037836 */ /* 0x000fe20000000000 */
[----:B------:R-:W-:Y:S01]  /*f230*/  ISETP.GT.AND P2, PT, R13, 0x1, PT ;  /* 0x000000010d00780c */ /* 0x000fe20003f44270 */
[----:B------:R-:W-:Y:S01]  /*f240*/  UIADD3.X UR29, URZ, UR25, URZ, UP1, !UPT ;  /* 0x000000193f1d7290 */ /* 0x000fe20008ffe43f */
[----:B------:R-:W-:Y:S01]  /*f250*/  VIADD R12, R12, 0x20 ;  /* 0x000000200c0c7836 */ /* 0x000fe20000000000 */
[----:B------:R-:W-:Y:S01]  /*f260*/  UMOV UR18, 0x0 ;  /* 0x0000000000127882 */ /* 0x000fe20000000000 */
[----:B------:R-:W-:Y:S01]  /*f270*/  UMOV UR19, 0x10000000 ;  /* 0x1000000000137882 */ /* 0x000fe20000000000 */
[----:B------:R-:W-:Y:S01]  /*f280*/  UIADD3 UR8, UR8, 0x180, URZ ;  /* 0x0000018008087890 */ /* 0x000fe2000fffe03f */
[----:B------:R-:W-:Y:S01]  /*f290*/  ISETP.NE.AND P1, PT, R3, 0x4, PT ;  /* 0x000000040300780c */ /* 0x000fe20003f25270 */
[----:B------:R-:W-:-:S03]  /*f2a0*/  UIADD3 UR15, UR11, 0x2180, URZ ;  /* 0x000021800b0f7890 */ /* 0x000fc6000fffe03f */
[----:B------:R-:W-:Y:S01]  /*f2b0*/  UMOV UR11, UR20 ;  /* 0x00000014000b7c82 */ /* 0x000fe20008000000 */
[----:B------:R-:W-:Y:S02]  /*f2c0*/  SEL R3, R3, RZ, P1 ;  /* 0x000000ff03037207 */ /* 0x000fe40000800000 */
[----:B--2---:R-:W-:Y:S02]  /*f2d0*/  R2UR UR12, R5 ;  /* 0x00000000050c72ca */ /* 0x004fe400000e0000 */
[----:B------:R-:W-:-:S04]  /*f2e0*/  SEL R5, RZ, 0x1, P1 ;  /* 0x00000001ff057807 */ /* 0x000fc80000800000 */
[----:B------:R-:W-:-:S07]  /*f2f0*/  LOP3.LUT R2, R2, R5, RZ, 0x3c, !PT ;  /* 0x0000000502027212 */ /* 0x000fce00078e3cff */
[----:B------:R0:W-:Y:S02]  /*f300*/  UTMALDG.3D [UR8], [UR16], desc[UR18] ;  /* 0x00001208100075b4 */ /* 0x0001e40008011000 */
[----:B0-----:R-:W-:Y:S01]  /*f310*/  UMOV UR8, UR15 ;  /* 0x0000000f00087c82 */ /* 0x001fe20008000000 */
[----:B------:R-:W-:Y:S02]  /*f320*/  UMOV UR11, UR21 ;  /* 0x00000015000b7c82 */ /* 0x000fe40008000000 */
[----:B------:R0:W-:Y:S02]  /*f330*/  UTMALDG.3D [UR8], [UR28], desc[UR18] ;  /* 0x000012081c0075b4 */ /* 0x0001e40008011000 */
[----:B0-----:R-:W-:Y:S05]  /*f340*/  @P2 BRA `(.L_x_304) ;  /* 0xfffffffc00402947 */ /* 0x001fea000383ffff */
.L_x_300:
[----:B------:R-:W-:Y:S05]  /*f350*/  BSYNC B1 ;  /* 0x0000000000017941 */ /* 0x000fea0003800000 */
.L_x_299:
[----:B------:R-:W2:Y:S01]  /*f360*/  LDL.LU R15, [R1+0x7c] ;  /* 0x00007c00010f7983 */ /* 0x000ea20000300800 */
[----:B------:R-:W-:Y:S01]  /*f370*/  LOP3.LUT P4, RZ, R9, 0xff, RZ, 0xc0, !PT ;  /* 0x000000ff09ff7812 */ /* 0x000fe2000788c0ff */
[----:B------:R-:W-:Y:S01]  /*f380*/  VIADD R8, R8, UR14 ;  /* 0x0000000e08087c36 */ /* 0x000fe20008000000 */
[----:B------:R-:W-:Y:S01]  /*f390*/  ULDC.64 UR8, c[0x0][0x650] ;  /* 0x0001940000087ab9 */ /* 0x000fe20000000a00 */
[----:B------:R-:W3:Y:S01]  /*f3a0*/  LDL.LU R14, [R1+0x80] ;  /* 0x00008000010e7983 */ /* 0x000ee20000300800 */
[----:B------:R-:W-:Y:S01]  /*f3b0*/  IMAD.MOV.U32 R5, RZ, RZ, -0x1 ;  /* 0xffffffffff057424 */ /* 0x000fe200078e00ff */
[----:B------:R-:W-:Y:S01]  /*f3c0*/  BSSY B1, `(.L_x_305) ;  /* 0x0000078000017945 */ /* 0x000fe20003800000 */
[----:B------:R-:W-:Y:S02]  /*f3d0*/  SHF.R.U32.HI R2, RZ, 0x2, R8 ;  /* 0x00000002ff027819 */ /* 0x000fe40000011608 */
[----:B------:R-:W-:Y:S02]  /*f3e0*/  ISETP.GT.U32.AND P1, PT, R8, 0x3, PT ;  /* 0x000000030800780c */ /* 0x000fe40003f24070 */
[----:B------:R-:W-:-:S02]  /*f3f0*/  LOP3.LUT R2, R2, 0x1, RZ, 0xc0, !PT ;  /* 0x0000000102027812 */ /* 0x000fc400078ec0ff */
[----:B------:R-:W-:Y:S01]  /*f400*/  LOP3.LUT R8, R8, 0x3, RZ, 0xc0, !PT ;  /* 0x0000000308087812 */ /* 0x000fe200078ec0ff */
[----:B------:R-:W0:Y:S01]  /*f410*/  @P4 S2R R4, SR_CgaCtaId ;  /* 0x0000000000044919 */ /* 0x000e220000008800 */
[----:B------:R-:W-:Y:S02]  /*f420*/  @P4 MOV R3, 0x400 ;  /* 0x0000040000034802 */ /* 0x000fe40000000f00 */
[----:B------:R-:W-:Y:S02]  /*f430*/  ISETP.NE.U32.AND P2, PT, R2, 0x1, PT ;  /* 0x000000010200780c */ /* 0x000fe40003f45070 */
[----:B------:R-:W-:Y:S02]  /*f440*/  PRMT R9, RZ, 0x7610, R9 ;  /* 0x00007610ff097816 */ /* 0x000fe40000000009 */
[----:B0-----:R-:W-:Y:S01]  /*f450*/  @P4 LEA R3, R4, R3, 0x18 ;  /* 0x0000000304034211 */ /* 0x001fe200078ec0ff */
[----:B------:R-:W-:-:S03]  /*f460*/  IMAD.U32 R4, RZ, RZ, UR14 ;  /* 0x0000000eff047e24 */ /* 0x000fc6000f8e00ff */
[----:B------:R0:W-:Y:S02]  /*f470*/  @P4 SYNCS.ARRIVE.TRANS64.A1T0 RZ, [R3+URZ+0x78], RZ ;  /* 0x000078ff03ff49a7 */ /* 0x0001e4000810003f */
[C---:B------:R-:W-:Y:S02]  /*f480*/  ISETP.LT.U32.AND P1, PT, R4.reuse, 0x4, P1 ;  /* 0x000000040400780c */ /* 0x040fe40000f21070 */
[----:B------:R-:W-:Y:S01]  /*f490*/  ISETP.GT.U32.AND P2, PT, R4, 0x3, !P2 ;  /* 0x000000030400780c */ /* 0x000fe20005744070 */
[----:B------:R-:W-:Y:S01]  /*f4a0*/  IMAD.MOV.U32 R4, RZ, RZ, -0x1 ;  /* 0xffffffffff047424 */ /* 0x000fe200078e00ff */
[----:B0-----:R-:W-:Y:S02]  /*f4b0*/  SEL R3, RZ, 0x1, !P1 ;  /* 0x00000001ff037807 */ /* 0x001fe40004800000 */
[----:B------:R-:W-:-:S04]  /*f4c0*/  SEL R2, RZ, 0x1, !P2 ;  /* 0x00000001ff027807 */ /* 0x000fc80005000000 */
[----:B------:R-:W-:Y:S01]  /*f4d0*/  LOP3.LUT R0, R2, R0, R3, 0x96, !PT ;  /* 0x0000000002007212 */ /* 0x000fe200078e9603 */
[----:B------:R-:W-:Y:S01]  /*f4e0*/  IMAD.MOV.U32 R3, RZ, RZ, -0x1 ;  /* 0xffffffffff037424 */ /* 0x000fe200078e00ff */
[----:B------:R-:W-:Y:S02]  /*f4f0*/  PRMT R2, RZ, 0x7610, R2 ;  /* 0x00007610ff027816 */ /* 0x000fe40000000002 */
[----:B---3--:R-:W-:-:S04]  /*f500*/  IADD3 R14, P4, R14, UR22, RZ ;  /* 0x000000160e0e7c10 */ /* 0x008fc8000ff9e0ff */
[----:B--2---:R-:W-:Y:S01]  /*f510*/  IADD3.X R15, R15, UR7, RZ, P4, !PT ;  /* 0x000000070f0f7c10 */ /* 0x004fe2000a7fe4ff */
[----:B------:R0:W-:Y:S01]  /*f520*/  STL [R1+0x80], R14 ;  /* 0x0000800e01007387 */ /* 0x0001e20000100800 */
[----:B------:R-:W-:-:S03]  /*f530*/  ISETP.GE.U32.AND P4, PT, R14, UR8, PT ;  /* 0x000000080e007c0c */ /* 0x000fc6000bf86070 */
[----:B------:R0:W-:Y:S01]  /*f540*/  STL [R1+0x7c], R15 ;  /* 0x00007c0f01007387 */ /* 0x0001e20000100800 */
[----:B------:R-:W-:-:S03]  /*f550*/  ISETP.GE.U32.AND.EX P1, PT, R15, UR9, PT, P4 ;  /* 0x000000090f007c0c */ /* 0x000fc6000bf26140 */
[----:B------:R0:W-:Y:S04]  /*f560*/  STL [R1+0x84], R5 ;  /* 0x0000840501007387 */ /* 0x0001e80000100800 */
[----:B------:R0:W-:Y:S04]  /*f570*/  STL [R1+0x88], R4 ;  /* 0x0000880401007387 */ /* 0x0001e80000100800 */
[----:B------:R0:W-:Y:S02]  /*f580*/  STL [R1+0x78], R3 ;  /* 0x0000780301007387 */ /* 0x0001e40000100800 */
[----:B------:R-:W-:Y:S05]  /*f590*/  @P1 BRA `(.L_x_306) ;  /* 0x0000000400681947 */ /* 0x000fea0003800000 */
[----:B------:R-:W0:Y:S01]  /*f5a0*/  S2UR UR8, SR_CTAID.X ;  /* 0x00000000000879c3 */ /* 0x000e220000002500 */
[----:B------:R-:W-:Y:S01]  /*f5b0*/  ULDC.64 UR10, c[0x0][0x628] ;  /* 0x00018a00000a7ab9 */ /* 0x000fe20000000a00 */
[----:B------:R-:W-:Y:S01]  /*f5c0*/  ULDC UR9, c[0x0][0x150] ;  /* 0x0000540000097ab9 */ /* 0x000fe20000000800 */
[----:B------:R-:W-:Y:S01]  /*f5d0*/  ISETP.NE.U32.AND P1, PT, RZ, UR10, PT ;  /* 0x0000000aff007c0c */ /* 0x000fe2000bf25070 */
[----:B------:R-:W-:Y:S01]  /*f5e0*/  ULDC UR12, c[0x0][0x630] ;  /* 0x00018c00000c7ab9 */ /* 0x000fe20000000800 */
[----:B------:R-:W-:Y:S01]  /*f5f0*/  ULDC UR16, c[0x0][0x154] ;  /* 0x0000550000107ab9 */ /* 0x000fe20000000800 */
[----:B------:R-:W-:Y:S01]  /*f600*/  IMAD.MOV.U32 R2, RZ, RZ, R14 ;  /* 0x000000ffff027224 */ /* 0x000fe200078e000e */
[----:B------:R-:W-:Y:S01]  /*f610*/  ISETP.NE.AND.EX P1, PT, RZ, UR11, PT, P1 ;  /* 0x0000000bff007c0c */ /* 0x000fe2000bf25310 */
[----:B------:R-:W1:Y:S01]  /*f620*/  S2UR UR15, SR_CTAID.Y ;  /* 0x00000000000f79c3 */ /* 0x000e620000002600 */
[----:B0-----:R-:W-:-:S05]  /*f630*/  I2FP.F32.U32 R3, UR8 ;  /* 0x0000000800037c45 */ /* 0x001fca0008201000 */
[----:B------:R-:W-:Y:S01]  /*f640*/  FMUL R12, R3, UR9 ;  /* 0x00000009030c7c20 */ /* 0x000fe20008400000 */
[----:B------:R-:W-:-:S05]  /*f650*/  IMAD.MOV.U32 R3, RZ, RZ, R15 ;  /* 0x000000ffff037224 */ /* 0x000fca00078e000f */
[----:B------:R-:W-:Y:S05]  /*f660*/  @!P1 BRA `(.L_x_307) ;  /* 0x0000000000289947 */ /* 0x000fea0003800000 */
[----:B------:R-:W-:Y:S02]  /*f670*/  ULDC UR9, c[0x0][0x634] ;  /* 0x00018d0000097ab9 */ /* 0x000fe40000000800 */
[----:B------:R-:W-:-:S05]  /*f680*/  IADD3 R7, P1, R14, UR9, RZ ;  /* 0x000000090e077c10 */ /* 0x000fca000ff3e0ff */
[----:B------:R-:W-:-:S04]  /*f690*/  IMAD.X R11, RZ, RZ, R15, P1 ;  /* 0x000000ffff0b7224 */ /* 0x000fc800008e060f */
[----:B------:R-:W-:-:S04]  /*f6a0*/  IMAD.WIDE.U32 R4, R11, UR10, RZ ;  /* 0x0000000a0b047c25 */ /* 0x000fc8000f8e00ff */
[----:B------:R-:W-:-:S04]  /*f6b0*/  IMAD.WIDE.U32 R4, P1, R7, UR11, R4 ;  /* 0x0000000b07047c25 */ /* 0x000fc8000f820004 */
[----:B------:R-:W-:-:S04]  /*f6c0*/  IMAD.WIDE.U32 R6, R7, UR10, RZ ;  /* 0x0000000a07067c25 */ /* 0x000fc8000f8e00ff */
[----:B------:R-:W-:Y:S01]  /*f6d0*/  IMAD.X R3, RZ, RZ, RZ, P1 ;  /* 0x000000ffff037224 */ /* 0x000fe200008e06ff */
[----:B------:R-:W-:Y:S01]  /*f6e0*/  IADD3 RZ, P1, R7, R4, RZ ;  /* 0x0000000407ff7210 */ /* 0x000fe20007f3e0ff */
[----:B------:R-:W-:-:S04]  /*f6f0*/  IMAD.MOV.U32 R2, RZ, RZ, R5 ;  /* 0x000000ffff027224 */ /* 0x000fc800078e0005 */
[----:B------:R-:W-:-:S08]  /*f700*/  IMAD.WIDE.U32.X R2, R11, UR11, R2, P1 ;  /* 0x0000000b0b027c25 */ /* 0x000fd000088e0402 */
.L_x_307:
[--C-:B------:R-:W-:Y:S01]  /*f710*/  SHF.R.U64 R10, R2, UR12, R3.reuse ;  /* 0x0000000c020a7c19 */ /* 0x100fe20008001203 */
[----:B------:R-:W0:Y:S01]  /*f720*/  F2I.U32.TRUNC.NTZ R12, R12 ;  /* 0x0000000c000c7305 */ /* 0x000e22000020f000 */
[----:B------:R-:W-:Y:S01]  /*f730*/  SHF.R.U32.HI R2, RZ, UR12, R3 ;  /* 0x0000000cff027c19 */ /* 0x000fe20008011603 */
[----:B------:R-:W-:Y:S01]  /*f740*/  ULDC.64 UR10, c[0x0][0x620] ;  /* 0x00018800000a7ab9 */ /* 0x000fe20000000a00 */
[----:B------:R-:W-:Y:S01]  /*f750*/  IADD3 R5, P1, RZ, -R10, RZ ;  /* 0x8000000aff057210 */ /* 0x000fe20007f3e0ff */
[----:B------:R-:W-:Y:S01]  /*f760*/  IMAD.MOV.U32 R3, RZ, RZ, R15 ;  /* 0x000000ffff037224 */ /* 0x000fe200078e000f */
[----:B-1----:R-:W-:Y:S01]  /*f770*/  I2FP.F32.U32 R4, UR15 ;  /* 0x0000000f00047c45 */ /* 0x002fe20008201000 */
[----:B------:R-:W-:Y:S01]  /*f780*/  ULDC UR12, c[0x0][0x658] ;  /* 0x00019600000c7ab9 */ /* 0x000fe20000000800 */
[----:B------:R-:W-:Y:S01]  /*f790*/  ULDC UR18, c[0x0][0x648] ;  /* 0x0001920000127ab9 */ /* 0x000fe20000000800 */
[----:B------:R-:W-:Y:S02]  /*f7a0*/  IMAD.X R2, RZ, RZ, ~R2, P1 ;  /* 0x000000ffff027224 */ /* 0x000fe400008e0e02 */
[----:B------:R-:W-:Y:S01]  /*f7b0*/  FMUL R6, R4, UR16 ;  /* 0x0000001004067c20 */ /* 0x000fe20008400000 */
[----:B------:R-:W-:Y:S01]  /*f7c0*/  ULDC.64 UR16, c[0x0][0x640] ;  /* 0x0001900000107ab9 */ /* 0x000fe20000000a00 */
[----:B------:R-:W-:Y:S01]  /*f7d0*/  IMAD R4, R2, UR10, RZ ;  /* 0x0000000a02047c24 */ /* 0x000fe2000f8e02ff */
[----:B------:R-:W-:Y:S01]  /*f7e0*/  ISETP.NE.U32.AND P1, PT, RZ, UR16, PT ;  /* 0x00000010ff007c0c */ /* 0x000fe2000bf25070 */
[----:B------:R-:W-:Y:S01]  /*f7f0*/  IMAD.MOV.U32 R2, RZ, RZ, R14 ;  /* 0x000000ffff027224 */ /* 0x000fe200078e000e */
[----:B0-----:R-:W-:Y:S01]  /*f800*/  R2UR UR9, R12 ;  /* 0x000000000c0972ca */ /* 0x001fe200000e0000 */
[----:B------:R-:W0:Y:S01]  /*f810*/  LDC R14, c[0x0][0x610] ;  /* 0x00018400ff0e7b82 */ /* 0x000e220000000800 */
[----:B------:R-:W1:Y:S01]  /*f820*/  F2I.U32.TRUNC.NTZ R6, R6 ;  /* 0x0000000600067305 */ /* 0x000e62000020f000 */
[----:B------:R-:W-:Y:S01]  /*f830*/  IMAD.WIDE.U32 R2, R5, UR10, R2 ;  /* 0x0000000a05027c25 */ /* 0x000fe2000f8e0002 */
[----:B------:R-:W-:Y:S01]  /*f840*/  ULDC UR10, c[0x0][0x618] ;  /* 0x00018600000a7ab9 */ /* 0x000fe20000000800 */
[----:B------:R-:W-:-:S02]  /*f850*/  ISETP.NE.AND.EX P1, PT, RZ, UR17, PT, P1 ;  /* 0x00000011ff007c0c */ /* 0x000fc4000bf25310 */
[----:B------:R-:W-:-:S04]  /*f860*/  IMAD R5, R5, UR11, R4 ;  /* 0x0000000b05057c24 */ /* 0x000fc8000f8e0204 */
[----:B------:R-:W-:-:S05]  /*f870*/  IMAD.IADD R3, R3, 0x1, R5 ;  /* 0x0000000103037824 */ /* 0x000fca00078e0205 */
[--C-:B------:R-:W-:Y:S02]  /*f880*/  SHF.R.U64 R12, R2, UR10, R3.reuse ;  /* 0x0000000a020c7c19 */ /* 0x100fe40008001203 */
[----:B------:R-:W-:Y:S01]  /*f890*/  SHF.R.U32.HI R3, RZ, UR10, R3 ;  /* 0x0000000aff037c19 */ /* 0x000fe20008011603 */
[----:B------:R-:W-:Y:S01]  /*f8a0*/  ULDC UR10, c[0x0][0x608] ;  /* 0x00018200000a7ab9 */ /* 0x000fe20000000800 */
[----:B-1----:R-:W-:Y:S02]  /*f8b0*/  R2UR UR11, R6 ;  /* 0x00000000060b72ca */ /* 0x002fe400000e0000 */
[--C-:B------:R-:W-:Y:S02]  /*f8c0*/  SHF.R.U64 R13, R12, UR10, R3.reuse ;  /* 0x0000000a0c0d7c19 */ /* 0x100fe40008001203 */
[----:B------:R-:W-:Y:S01]  /*f8d0*/  SHF.R.U32.HI R2, RZ, UR10, R3 ;  /* 0x0000000aff027c19 */ /* 0x000fe20008011603 */
[----:B------:R-:W-:-:S03]  /*f8e0*/  UIADD3 UR10, -UR9, URZ, URZ ;  /* 0x0000003f090a7290 */ /* 0x000fc6000fffe13f */
[--C-:B------:R-:W-:Y:S01]  /*f8f0*/  SHF.R.U64 R15, R13, UR12, R2.reuse ;  /* 0x0000000c0d0f7c19 */ /* 0x100fe20008001202 */
[----:B------:R-:W-:Y:S01]  /*f900*/  ULDC UR9, c[0x0][0x144] ;  /* 0x0000510000097ab9 */ /* 0x000fe20000000800 */
[----:B------:R-:W-:-:S03]  /*f910*/  SHF.R.U32.HI R3, RZ, UR12, R2 ;  /* 0x0000000cff037c19 */ /* 0x000fc60008011602 */
[----:B------:R-:W-:Y:S01]  /*f920*/  IMAD.MOV.U32 R2, RZ, RZ, R15 ;  /* 0x000000ffff027224 */ /* 0x000fe200078e000f */
[----:B------:R-:W-:Y:S06]  /*f930*/  @!P1 BRA `(.L_x_308) ;  /* 0x0000000000289947 */ /* 0x000fec0003800000 */
        /* <DEDUP_REMOVED lines=10> */
.L_x_308:
[----:B------:R-:W-:Y:S01]  /*f9e0*/  UIADD3 UR11, -UR11, URZ, URZ ;  /* 0x0000003f0b0b7290 */ /* 0x000fe2000fffe13f */
[----:B------:R-:W-:Y:S01]  /*f9f0*/  SHF.R.U64 R3, R2, UR18, R3 ;  /* 0x0000001202037c19 */ /* 0x000fe20008001203 */
[----:B------:R-:W-:Y:S01]  /*fa00*/  UIMAD UR8, UR9, UR10, UR8 ;  /* 0x0000000a090872a4 */ /* 0x000fe2000f8e0208 */
[----:B------:R-:W-:Y:S01]  /*fa10*/  LOP3.LUT R2, R13, UR6, RZ, 0xc0, !PT ;  /* 0x000000060d027c12 */ /* 0x000fe2000f8ec0ff */
[----:B------:R-:W-:Y:S01]  /*fa20*/  IMAD.MOV.U32 R6, RZ, RZ, 0x1 ;  /* 0x00000001ff067424 */ /* 0x000fe200078e00ff */
[----:B------:R-:W-:Y:S01]  /*fa30*/  ULDC UR9, c[0x0][0x148] ;  /* 0x0000520000097ab9 */ /* 0x000fe20000000800 */
[----:B------:R-:W-:Y:S01]  /*fa40*/  IMAD.MOV R4, RZ, RZ, -R3 ;  /* 0x000000ffff047224 */ /* 0x000fe200078e0a03 */
[----:B------:R-:W-:Y:S01]  /*fa50*/  @UP2 UIMAD UR8, UR9, UR11, UR15 ;  /* 0x0000000b090822a4 */ /* 0x000fe2000f8e020f */
[----:B------:R-:W-:Y:S01]  /*fa60*/  IMAD R3, R3, UR5, R2 ;  /* 0x0000000503037c24 */ /* 0x000fe2000f8e0202 */
[----:B------:R-:W-:Y:S01]  /*fa70*/  LOP3.LUT R5, R12, UR4, RZ, 0xc0, !PT ;  /* 0x000000040c057c12 */ /* 0x000fe2000f8ec0ff */
[----:B------:R-:W-:Y:S01]  /*fa80*/  ULDC UR9, c[0x0][0x638] ;  /* 0x00018e0000097ab9 */ /* 0x000fe20000000800 */
[----:B------:R-:W-:Y:S01]  /*fa90*/  PLOP3.LUT P1, PT, PT, PT, UP2, 0x80, 0x0 ;  /* 0x000000000000781c */ /* 0x000fe20003f2f028 */
[----:B------:R-:W-:-:S02]  /*faa0*/  IMAD R2, R4, UR9, R15 ;  /* 0x0000000904027c24 */ /* 0x000fc4000f8e020f */
[----:B0-----:R-:W-:Y:S01]  /*fab0*/  IMAD R3, R3, R14, UR8 ;  /* 0x0000000803037e24 */ /* 0x001fe2000f8e020e */
[----:B------:R-:W-:Y:S02]  /*fac0*/  ULDC UR8, c[0x0][0x600] ;  /* 0x0001800000087ab9 */ /* 0x000fe40000000800 */
[----:B------:R-:W-:Y:S01]  /*fad0*/  IMAD R4, R2, UR8, R5 ;  /* 0x0000000802047c24 */ /* 0x000fe2000f8e0205 */
[----:B------:R-:W-:-:S04]  /*fae0*/  PRMT R2, R6, 0x7610, R2 ;  /* 0x0000761006027816 */ /* 0x000fc80000000002 */
[----:B------:R-:W-:Y:S02]  /*faf0*/  SEL R5, R4, R3, !P1 ;  /* 0x0000000304057207 */ /* 0x000fe40004800000 */
[----:B------:R-:W-:-:S03]  /*fb00*/  SEL R3, R3, R4, !P1 ;  /* 0x0000000403037207 */ /* 0x000fc60004800000 */
[----:B------:R1:W-:Y:S04]  /*fb10*/  STL [R1+0x88], R5 ;  /* 0x0000880501007387 */ /* 0x0003e80000100800 */
[----:B------:R1:W-:Y:S04]  /*fb20*/  STL [R1+0x78], R10 ;  /* 0x0000780a01007387 */ /* 0x0003e80000100800 */
[----:B------:R1:W-:Y:S02]  /*fb30*/  STL [R1+0x84], R3 ;  /* 0x0000840301007387 */ /* 0x0003e40000100800 */
.L_x_306:
[----:B------:R-:W-:Y:S05]  /*fb40*/  BSYNC B1 ;  /* 0x0000000000017941 */ /* 0x000fea0003800000 */
.L_x_305:
[----:B------:R-:W-:-:S13]  /*fb50*/  LOP3.LUT P1, RZ, R2, 0xff, RZ, 0xc0, !PT ;  /* 0x000000ff02ff7812 */ /* 0x000fda000782c0ff */
[----:B------:R-:W-:Y:S05]  /*fb60*/  @P1 BRA `(.L_x_309) ;  /* 0xfffffff000fc1947 */ /* 0x000fea000383ffff */
[----:B------:R-:W-:Y:S05]  /*fb70*/  BSYNC B0 ;  /* 0x0000000000007941 */ /* 0x000fea0003800000 */
.L_x_297:
[----:B------:R-:W-:-:S03]  /*fb80*/  UMOV UR8, 0xffffffff ;  /* 0xffffffff00087882 */ /* 0x000fc60000000000 */
[----:B------:R-:W-:Y:S05]  /*fb90*/  BRA.DIV UR8, `(.L_x_310) ;  /* 0x0000000608587947 */ /* 0x000fea000b800000 */
[----:B------:R-:W-:-:S13]  /*fba0*/  ELECT P0, URZ, PT ;  /* 0x00000000003f782f */ /* 0x000fda0003800000 */
.L_x_326:
[----:B------:R-:W-:Y:S04]  /*fbb0*/  BSSY B0, `(.L_x_311) ;  /* 0x000002c000007945 */ /* 0x000fe80003800000 */
[----:B------:R-:W-:Y:S05]  /*fbc0*/  @!P0 BRA `(.L_x_312) ;  /* 0x0000000000a88947 */ /* 0x000fea0003800000 */
[----:B------:R-:W-:-:S04]  /*fbd0*/  ULOP3.LUT UR8, UR13, 0x2, URZ, 0xfc, !UPT ;  /* 0x000000020d087892 */ /* 0x000fc8000f8efc3f */
[----:B------:R-:W-:-:S06]  /*fbe0*/  UISETP.NE.AND UP0, UPT, UR8, 0x3, UPT ;  /* 0x000000030800788c */ /* 0x000fcc000bf05270 */
[----:B------:R-:W-:-:S13]  /*fbf0*/  PLOP3.LUT P0, PT, PT, PT, UP0, 0x80, 0x0 ;  /* 0x000000000000781c */ /* 0x000fda0003f0f008 */
[----:B------:R-:W-:Y:S05]  /*fc00*/  @!P0 BRA `(.L_x_313) ;  /* 0x0000000000048947 */ /* 0x000fea0003800000 */
[----:B------:R-:W-:Y:S01]  /*fc10*/  BPT.TRAP 0x1 ;  /* 0x000000040000795c */ /* 0x000fe20000300000 */
.L_x_313:
[----:B01----:R-:W0:Y:S01]  /*fc20*/  S2R R3, SR_CgaCtaId ;  /* 0x0000000000037919 */ /* 0x003e220000008800 */
[----:B------:R-:W-:-:S04]  /*fc30*/  MOV R2, 0x400 ;  /* 0x0000040000027802 */ /* 0x000fc80000000f00 */
[----:B0-----:R-:W-:Y:S02]  /*fc40*/  LEA R3, R3, R2, 0x18 ;  /* 0x0000000203037211 */ /* 0x001fe400078ec0ff */
[----:B------:R-:W-:-:S03]  /*fc50*/  SHF.L.U32 R2, R0, 0x1f, RZ ;  /* 0x0000001f00027819 */ /* 0x000fc600000006ff */
[----:B------:R-:W-:-:S04]  /*fc60*/  VIADD R3, R3, 0x20 ;  /* 0x0000002003037836 */ /* 0x000fc80000000000 */
[C---:B------:R-:W-:Y:S02]  /*fc70*/  IMAD R7, R8.reuse, 0x8, R3 ;  /* 0x0000000808077824 */ /* 0x040fe400078e0203 */
[----:B------:R-:W-:Y:S02]  /*fc80*/  VIADD R8, R8, 0x1 ;  /* 0x0000000108087836 */ /* 0x000fe40000000000 */
[----:B------:R-:W0:Y:S03]  /*fc90*/  SYNCS.PHASECHK.TRANS64.TRYWAIT P0, [R7+URZ], R2 ;  /* 0x00000002070075a7 */ /* 0x000e26000800017f */
[----:B------:R-:W-:-:S04]  /*fca0*/  ISETP.NE.AND P1, PT, R8, 0x4, PT ;  /* 0x000000040800780c */ /* 0x000fc80003f25270 */
[----:B------:R-:W-:Y:S02]  /*fcb0*/  SEL R5, RZ, 0x1, P1 ;  /* 0x00000001ff057807 */ /* 0x000fe40000800000 */
[----:B------:R-:W-:Y:S02]  /*fcc0*/  SEL R8, R8, RZ, P1 ;  /* 0x000000ff08087207 */ /* 0x000fe40000800000 */
[----:B------:R-:W-:-:S03]  /*fcd0*/  LOP3.LUT R5, R0, R5, RZ, 0x3c, !PT ;  /* 0x0000000500057212 */ /* 0x000fc600078e3cff */
[----:B------:R-:W-:Y:S01]  /*fce0*/  IMAD R9, R8, 0x8, R3 ;  /* 0x0000000808097824 */ /* 0x000fe200078e0203 */
[----:B------:R-:W-:Y:S01]  /*fcf0*/  SHF.L.U32 R4, R5, 0x1f, RZ ;  /* 0x0000001f05047819 */ /* 0x000fe200000006ff */
[----:B0-----:R-:W-:Y:S06]  /*fd00*/  @!P0 BRA `(.L_x_314) ;  /* 0x0000000400208947 */ /* 0x001fec0003800000 */
.L_x_327:
[----:B------:R-:W1:Y:S01]  /*fd10*/  SYNCS.PHASECHK.TRANS64.TRYWAIT P0, [R9+URZ], R4 ;  /* 0x00000004090075a7 */ /* 0x000e62000800017f */
[----:B------:R-:W-:-:S05]  /*fd20*/  VIADD R0, R8, 0x1 ;  /* 0x0000000108007836 */ /* 0x000fca0000000000 */
[----:B------:R-:W-:-:S04]  /*fd30*/  ISETP.NE.AND P1, PT, R0, 0x4, PT ;  /* 0x000000040000780c */ /* 0x000fc80003f25270 */
[----:B0-----:R-:W-:Y:S02]  /*fd40*/  SEL R2, RZ, 0x1, P1 ;  /* 0x00000001ff027807 */ /* 0x001fe40000800000 */
[----:B------:R-:W-:Y:S02]  /*fd50*/  SEL R0, R0, RZ, P1 ;  /* 0x000000ff00007207 */ /* 0x000fe40000800000 */
[----:B------:R-:W-:-:S03]  /*fd60*/  LOP3.LUT R7, R5, R2, RZ, 0x3c, !PT ;  /* 0x0000000205077212 */ /* 0x000fc600078e3cff */
[----:B------:R-:W-:Y:S01]  /*fd70*/  IMAD R6, R0, 0x8, R3 ;  /* 0x0000000800067824 */ /* 0x000fe200078e0203 */
[----:B------:R-:W-:Y:S01]  /*fd80*/  SHF.L.U32 R5, R7, 0x1f, RZ ;  /* 0x0000001f07057819 */ /* 0x000fe200000006ff */
[----:B-1----:R-:W-:Y:S06]  /*fd90*/  @!P0 BRA `(.L_x_315) ;  /* 0x0000000400108947 */ /* 0x002fec0003800000 */
.L_x_328:
[----:B------:R-:W1:Y:S01]  /*fda0*/  SYNCS.PHASECHK.TRANS64.TRYWAIT P0, [R6+URZ], R5 ;  /* 0x00000005060075a7 */ /* 0x000e62000800017f */
[----:B------:R-:W-:-:S05]  /*fdb0*/  VIADD R0, R0, 0x1 ;  /* 0x0000000100007836 */ /* 0x000fca0000000000 */
[----:B------:R-:W-:-:S04]  /*fdc0*/  ISETP.NE.AND P1, PT, R0, 0x4, PT ;  /* 0x000000040000780c */ /* 0x000fc80003f25270 */
[----:B------:R-:W-:Y:S02]  /*fdd0*/  SEL R2, RZ, 0x1, P1 ;  /* 0x00000001ff027807 */ /* 0x000fe40000800000 */
[----:B------:R-:W-:Y:S02]  /*fde0*/  SEL R0, R0, RZ, P1 ;  /* 0x000000ff00007207 */ /* 0x000fe40000800000 */
[----:B------:R-:W-:Y:S01]  /*fdf0*/  LOP3.LUT R2, R7, R2, RZ, 0x3c, !PT ;  /* 0x0000000207027212 */ /* 0x000fe200078e3cff */
[----:B-1----:R-:W-:Y:S06]  /*fe00*/  @!P0 BRA `(.L_x_316) ;  /* 0x0000000400088947 */ /* 0x002fec0003800000 */
.L_x_329:
[----:B------:R-:W-:Y:S01]  /*fe10*/  IMAD R3, R0, 0x8, R3 ;  /* 0x0000000800037824 */ /* 0x000fe200078e0203 */
[----:B------:R-:W-:-:S07]  /*fe20*/  SHF.L.U32 R0, R2, 0x1f, RZ ;  /* 0x0000001f02007819 */ /* 0x000fce00000006ff */
.L_x_317:
[----:B--2---:R2:W3:Y:S02]  /*fe30*/  SYNCS.PHASECHK.TRANS64.TRYWAIT P0, [R3+URZ], R0 ;  /* 0x00000000030075a7 */ /* 0x0044e4000800017f */
[----:B---3--:R-:W-:Y:S05]  /*fe40*/  @!P0 NANOSLEEP.SYNCS 0x989680 ;  /* 0x009896800000895d */ /* 0x008fea0003900000 */
[----:B------:R-:W3:Y:S02]  /*fe50*/  @!P0 SYNCS.PHASECHK.TRANS64 P0, [R3+URZ], R0 ;  /* 0x00000000030085a7 */ /* 0x000ee4000800007f */
[----:B---3--:R-:W-:Y:S05]  /*fe60*/  @!P0 BRA `(.L_x_317) ;  /* 0xfffffffc00f08947 */ /* 0x008fea000383ffff */
.L_x_312:
[----:B------:R-:W-:Y:S05]  /*fe70*/  BSYNC B0 ;  /* 0x0000000000007941 */ /* 0x000fea0003800000 */
.L_x_311:
[----:B------:R-:W-:Y:S05]  /*fe80*/  EXIT ;  /* 0x000000000000794d */ /* 0x000fea0003800000 */
.L_x_14:
[----:B0-----:R-:W-:-:S04]  /*fe90*/  IMAD.U32 R3, RZ, RZ, UR17 ;  /* 0x00000011ff037e24 */ /* 0x001fc8000f8e00ff */
[----:B------:R0:W1:Y:S03]  /*fea0*/  SYNCS.PHASECHK.TRANS64.TRYWAIT P0, [R3+URZ+-0x8], R0 ;  /* 0xfffff800030075a7 */ /* 0x000066000800017f */
[----:B-1----:R-:W-:Y:S05]  /*feb0*/  @!P0 NANOSLEEP.SYNCS 0x989680 ;  /* 0x009896800000895d */ /* 0x002fea0003900000 */
[----:B------:R-:W1:Y:S02]  /*fec0*/  @!P0 SYNCS.PHASECHK.TRANS64 P0, [R3+URZ+-0x8], R0 ;  /* 0xfffff800030085a7 */ /* 0x000e64000800007f */
[----:B-1----:R-:W-:Y:S05]  /*fed0*/  @!P0 BRA `(.L_x_14) ;  /* 0xfffffffc00ec8947 */ /* 0x002fea000383ffff */
[----:B------:R-:W-:Y:S05]  /*fee0*/  BRA `(.L_x_318) ;  /* 0xffffff1400d87947 */ /* 0x000fea000383ffff */
.L_x_19:
[----:B-1----:R-:W-:-:S04]  /*fef0*/  IMAD.U32 R3, RZ, RZ, UR4 ;  /* 0x00000004ff037e24 */ /* 0x002fc8000f8e00ff */
[----:B------:R1:W2:Y:S03]  /*ff00*/  SYNCS.PHASECHK.TRANS64.TRYWAIT P0, [R3+URZ], R0 ;  /* 0x00000000030075a7 */ /* 0x0002a6000800017f */
[----:B--2---:R-:W-:Y:S05]  /*ff10*/  @!P0 NANOSLEEP.SYNCS 0x989680 ;  /* 0x009896800000895d */ /* 0x004fea0003900000 */
[----:B------:R-:W2:Y:S02]  /*ff20*/  @!P0 SYNCS.PHASECHK.TRANS64 P0, [R3+URZ], R0 ;  /* 0x00000000030085a7 */ /* 0x000ea4000800007f */
[----:B--2---:R-:W-:Y:S05]  /*ff30*/  @!P0 BRA `(.L_x_19) ;  /* 0xfffffffc00ec8947 */ /* 0x004fea000383ffff */
[----:B------:R-:W-:Y:S05]  /*ff40*/  BRA `(.L_x_18) ;  /* 0xffffff2000447947 */ /* 0x000fea000383ffff */
.L_x_25:
[----:B-----5:R1:W-:Y:S02]  /*ff50*/  STL [R1+0x9c], R0 ;  /* 0x00009c0001007387 */ /* 0x0203e40000100800 */
[----:B-1----:R-:W-:-:S04]  /*ff60*/  IMAD.U32 R0, RZ, RZ, UR8 ;  /* 0x00000008ff007e24 */ /* 0x002fc8000f8e00ff */
[----:B------:R1:W3:Y:S03]  /*ff70*/  SYNCS.PHASECHK.TRANS64.TRYWAIT P0, [R0+URZ], R229 ;  /* 0x000000e5000075a7 */ /* 0x0002e6000800017f */
[----:B---3--:R-:W-:Y:S05]  /*ff80*/  @!P0 NANOSLEEP.SYNCS 0x989680 ;  /* 0x009896800000895d */ /* 0x008fea0003900000 */
[----:B------:R1:W3:Y:S02]  /*ff90*/  @!P0 SYNCS.PHASECHK.TRANS64 P0, [R0+URZ], R229 ;  /* 0x000000e5000085a7 */ /* 0x0002e4000800007f */
[----:B-1----:R1:W5:Y:S02]  /*ffa0*/  LDL.LU R0, [R1+0x9c] ;  /* 0x00009c0001007983 */ /* 0x0023640000300800 */
[----:B-1-3--:R-:W-:Y:S05]  /*ffb0*/  @!P0 BRA `(.L_x_25) ;  /* 0xfffffffc00e48947 */ /* 0x00afea000383ffff */
[----:B------:R-:W-:Y:S05]  /*ffc0*/  BRA `(.L_x_24) ;  /* 0xffffff3000987947 */ /* 0x000fea000383ffff */
.L_x_33:
[----:B---3--:R-:W-:-:S04]  /*ffd0*/  IMAD.U32 R25, RZ, RZ, UR17 ;  /* 0x00000011ff197e24 */ /* 0x008fc8000f8e00ff */
[----:B------:R3:W4:Y:S03]  /*ffe0*/  SYNCS.PHASECHK.TRANS64.TRYWAIT P0, [R25+URZ+0x8], R24 ;  /* 0x00000818190075a7 */ /* 0x000726000800017f */
[----:B----4-:R-:W-:Y:S05]  /*fff0*/  @!P0 NANOSLEEP.SYNCS 0x989680 ;  /* 0x009896800000895d */ /* 0x010fea0003900000 */
[----:B------:R-:W4:Y:S02]  /*10000*/  @!P0 SYNCS.PHASECHK.TRANS64 P0, [R25+URZ+0x8], R24 ;  /* 0x00000818190085a7 */ /* 0x000f24000800007f */
[----:B----4-:R-:W-:Y:S05]  /*10010*/  @!P0 BRA `(.L_x_33) ;  /* 0xfffffffc00ec8947 */ /* 0x010fea000383ffff */
[----:B------:R-:W-:Y:S05]  /*10020*/  BRA `(.L_x_319) ;  /* 0xffffff54000c7947 */ /* 0x000fea000383ffff */
.L_x_298:
[----:B------:R-:W-:Y:S01]  /*10030*/  BSSY B1, `(.L_x_320) ;  /* 0x0000006000017945 */ /* 0x000fe20003800000 */
[----:B------:R-:W-:-:S07]  /*10040*/  IMAD.MOV.U32 R2, RZ, RZ, -0x1 ;  /* 0xffffffffff027424 */ /* 0x000fce00078e00ff */
[----:B------:R-:W-:Y:S05]  /*10050*/  WARPSYNC.COLLECTIVE R2, `(.L_x_321) ;  /* 0x00000000020c7348 */ /* 0x000fea0003c00000 */
[----:B------:R-:W-:Y:S02]  /*10060*/  ELECT P1, UR62, PT ;  /* 0x00000000003e782f */ /* 0x000fe40003820000 */
[----:B------:R-:W-:Y:S01]  /*10070*/  MOV R2, UR62 ;  /* 0x0000003e00027c02 */ /* 0x000fe20008000f00 */
[----:B------:R-:W-:Y:S10]  /*10080*/  ENDCOLLECTIVE ;  /* 0x000000000000791b */ /* 0x000ff40003800000 */
.L_x_321:
[----:B------:R-:W-:Y:S05]  /*10090*/  BSYNC B1 ;  /* 0x0000000000017941 */ /* 0x000fea0003800000 */
.L_x_320:
[----:B------:R-:W-:Y:S05]  /*100a0*/  BRA `(.L_x_322) ;  /* 0xffffffec00b87947 */ /* 0x000fea000383ffff */
.L_x_301:
[----:B-1----:R1:W2:Y:S02]  /*100b0*/  SYNCS.PHASECHK.TRANS64.TRYWAIT P1, [R11+URZ+0x20], R4 ;  /* 0x000020040b0075a7 */ /* 0x0022a4000802017f */
[----:B--2---:R-:W-:Y:S05]  /*100c0*/  @!P1 NANOSLEEP.SYNCS 0x989680 ;  /* 0x009896800000995d */ /* 0x004fea0003900000 */
[----:B------:R-:W2:Y:S02]  /*100d0*/  @!P1 SYNCS.PHASECHK.TRANS64 P1, [R11+URZ+0x20], R4 ;  /* 0x000020040b0095a7 */ /* 0x000ea4000802007f */
[----:B--2---:R-:W-:Y:S05]  /*100e0*/  @!P1 BRA `(.L_x_301) ;  /* 0xfffffffc00f09947 */ /* 0x004fea000383ffff */
[----:B------:R-:W-:Y:S05]  /*100f0*/  BRA `(.L_x_323) ;  /* 0xffffffec00f47947 */ /* 0x000fea000383ffff */
.L_x_310:
[----:B------:R-:W-:Y:S01]  /*10100*/  BSSY B0, `(.L_x_324) ;  /* 0x0000006000007945 */ /* 0x000fe20003800000 */
[----:B------:R-:W-:-:S07]  /*10110*/  IMAD.MOV.U32 R2, RZ, RZ, -0x1 ;  /* 0xffffffffff027424 */ /* 0x000fce00078e00ff */
[----:B01----:R-:W-:Y:S05]  /*10120*/  WARPSYNC.COLLECTIVE R2, `(.L_x_325) ;  /* 0x00000000020c7348 */ /* 0x003fea0003c00000 */
[----:B------:R-:W-:Y:S02]  /*10130*/  ELECT P1, UR62, PT ;  /* 0x00000000003e782f */ /* 0x000fe40003820000 */
[----:B------:R-:W-:Y:S01]  /*10140*/  MOV R2, UR62 ;  /* 0x0000003e00027c02 */ /* 0x000fe20008000f00 */
[----:B01----:R-:W-:Y:S10]  /*10150*/  ENDCOLLECTIVE ;  /* 0x000000000000791b */ /* 0x003ff40003800000 */
.L_x_325:
[----:B------:R-:W-:Y:S05]  /*10160*/  BSYNC B0 ;  /* 0x0000000000007941 */ /* 0x000fea0003800000 */
.L_x_324:
[----:B------:R-:W-:Y:S01]  /*10170*/  PLOP3.LUT P0, PT, P1, PT, PT, 0x80, 0x0 ;  /* 0x000000000000781c */ /* 0x000fe20000f0f070 */
[----:B------:R-:W-:-:S12]  /*10180*/  BRA `(.L_x_326) ;  /* 0xfffffff800887947 */ /* 0x000fd8000383ffff */
.L_x_314:
[----:B0-----:R0:W1:Y:S02]  /*10190*/  SYNCS.PHASECHK.TRANS64.TRYWAIT P0, [R7+URZ], R2 ;  /* 0x00000002070075a7 */ /* 0x001064000800017f */
[----:B-1----:R-:W-:Y:S05]  /*101a0*/  @!P0 NANOSLEEP.SYNCS 0x989680 ;  /* 0x009896800000895d */ /* 0x002fea0003900000 */
[----:B------:R-:W1:Y:S02]  /*101b0*/  @!P0 SYNCS.PHASECHK.TRANS64 P0, [R7+URZ], R2 ;  /* 0x00000002070085a7 */ /* 0x000e64000800007f */
[----:B-1----:R-:W-:Y:S05]  /*101c0*/  @!P0 BRA `(.L_x_314) ;  /* 0xfffffffc00f08947 */ /* 0x002fea000383ffff */
[----:B------:R-:W-:Y:S05]  /*101d0*/  BRA `(.L_x_327) ;  /* 0xfffffff800cc7947 */ /* 0x000fea000383ffff */
.L_x_315:
[----:B0-----:R0:W1:Y:S02]  /*101e0*/  SYNCS.PHASECHK.TRANS64.TRYWAIT P0, [R9+URZ], R4 ;  /* 0x00000004090075a7 */ /* 0x001064000800017f */
[----:B-1----:R-:W-:Y:S05]  /*101f0*/  @!P0 NANOSLEEP.SYNCS 0x989680 ;  /* 0x009896800000895d */ /* 0x002fea0003900000 */
[----:B------:R-:W1:Y:S02]  /*10200*/  @!P0 SYNCS.PHASECHK.TRANS64 P0, [R9+URZ], R4 ;  /* 0x00000004090085a7 */ /* 0x000e64000800007f */
[----:B-1----:R-:W-:Y:S05]  /*10210*/  @!P0 BRA `(.L_x_315) ;  /* 0xfffffffc00f08947 */ /* 0x002fea000383ffff */
[----:B------:R-:W-:Y:S05]  /*10220*/  BRA `(.L_x_328) ;  /* 0xfffffff800dc7947 */ /* 0x000fea000383ffff */
.L_x_316:
[----:B-1----:R1:W2:Y:S02]  /*10230*/  SYNCS.PHASECHK.TRANS64.TRYWAIT P0, [R6+URZ], R5 ;  /* 0x00000005060075a7 */ /* 0x0022a4000800017f */
[----:B--2---:R-:W-:Y:S05]  /*10240*/  @!P0 NANOSLEEP.SYNCS 0x989680 ;  /* 0x009896800000895d */ /* 0x004fea0003900000 */
[----:B------:R-:W2:Y:S02]  /*10250*/  @!P0 SYNCS.PHASECHK.TRANS64 P0, [R6+URZ], R5 ;  /* 0x00000005060085a7 */ /* 0x000ea4000800007f */
[----:B--2---:R-:W-:Y:S05]  /*10260*/  @!P0 BRA `(.L_x_316) ;  /* 0xfffffffc00f08947 */ /* 0x004fea000383ffff */
[----:B------:R-:W-:Y:S05]  /*10270*/  BRA `(.L_x_329) ;  /* 0xfffffff800e47947 */ /* 0x000fea000383ffff */
.L_x_330:
[----:B------:R-:W-:-:S00]  /*10280*/  BRA `(.L_x_330) ;  /* 0xfffffffc00fc7947 */ /* 0x000fc0000383ffff */
[----:B------:R-:W-:-:S00]  /*10290*/  NOP ;  /* 0x0000000000007918 */ /* 0x000fc00000000000 */
        /* <DEDUP_REMOVED lines=14> */
.L_x_331:


//--------------------- .nv.shared._ZN7cutlass13device_kernelINS_4gemm6kernel13GemmUniversalIN4cute5tupleIJiiiiEEENS1_10collective13CollectiveMmaINS1_37MainloopSm90TmaGmmaWarpSpecializedFP8ILi4ENS5_IJNS4_1CILi1EEESB_SB_EEENS1_32KernelTmaWarpSpecializedPingpongEEENS5_IJNSA_ILi64EEENSA_ILi256EEENSA_ILi32EEEEEENS_12float_e5m2_tENS5_IJlSB_lEEESJ_SK_NS4_8TiledMMAINS4_8MMA_AtomIJNS4_4SM904GMMA31MMA_64x256x32_F32E5M2E5M2_SS_TNILNSO_7ScaleInE1ELSQ_1EEEEEENS4_6LayoutISC_NS5_IJNSA_ILi0EEESU_SU_EEEEENS5_IJNS4_10UnderscoreESX_SX_EEEEENS4_13SM90_TMA_LOADENS4_14ComposedLayoutINS4_7SwizzleILi1ELi4ELi3EEENS4_18smem_ptr_flag_bitsILi8EEENST_INS5_IJNSA_ILi8EEESH_EEENS5_IJSH_SB_EEEEEEEvNS4_8identityES10_S1A_vS1B_EENS_8epilogue10collective6detail29Sm90TmaWarpSpecializedAdapterINS1E_15DefaultEpilogueISJ_SK_SK_NS1D_6thread17LinearCombinationISJ_Li1EffLNS1I_9ScaleType4KindE0ELNS_15FloatRoundStyleE2ESJ_EENS1_15EpilogueDefaultEEEEEvvEEEEvNT_6ParamsE --------------------------
	.section	.nv.shared._ZN7cutlass13device_kernelINS_4gemm6kernel13GemmUniversalIN4cute5tupleIJiiiiEEENS1_10collective13CollectiveMmaINS1_37MainloopSm90TmaGmmaWarpSpecializedFP8ILi4ENS5_IJNS4_1CILi1EEESB_SB_EEENS1_32KernelTmaWarpSpecializedPingpongEEENS5_IJNSA_ILi64EEENSA_ILi256EEENSA_ILi32EEEEEENS_12float_e5m2_tENS5_IJlSB_lEEESJ_SK_NS4_8TiledMMAINS4_8MMA_AtomIJNS4_4SM904GMMA31MMA_64x256x32_F32E5M2E5M2_SS_TNILNSO_7ScaleInE1ELSQ_1EEEEEENS4_6LayoutISC_NS5_IJNSA_ILi0EEESU_SU_EEEEENS5_IJNS4_10UnderscoreESX_SX_EEEEENS4_13SM90_TMA_LOADENS4_14ComposedLayoutINS4_7SwizzleILi1ELi4ELi3EEENS4_18smem_ptr_flag_bitsILi8EEENST_INS5_IJNSA_ILi8EEESH_EEENS5_IJSH_SB_EEEEEEEvNS4_8identityES10_S1A_vS1B_EENS_8epilogue10collective6detail29Sm90TmaWarpSpecializedAdapterINS1E_15DefaultEpilogueISJ_SK_SK_NS1D_6thread17LinearCombinationISJ_Li1EffLNS1I_9ScaleType4KindE0ELNS_15FloatRoundStyleE2ESJ_EENS1_15EpilogueDefaultEEEEEvvEEEEvNT_6ParamsE,"aw",@nobits
	.sectionflags	@""
	.align	16
	.zero		1024


//--------------------- .nv.shared.reserved.0     --------------------------
	.section	.nv.shared.reserved.0,"aw",@nobits
	.weak		__nv_reservedSMEM_offset_0_alias
	.size		__nv_reservedSMEM_offset_0_alias, 0, 0
	.other		__nv_reservedSMEM_offset_0_alias,@"STO_CUDA_RESERVED_SHARED STV_DEFAULT"
__nv_reservedSMEM_offset_0_alias:
	.zero		0


//--------------------- .nv.global                --------------------------
	.section	.nv.global,"aw",@nobits
.nv.global:
	.type		_ZN39_INTERNAL_938c9b6f_4_k_cu_90f629ab_45684cute1_E,@object
	.size		_ZN39_INTERNAL_938c9b6f_4_k_cu_90f629ab_45684cute1_E,(_ZN39_INTERNAL_938c9b6f_4_k_cu_90f629ab_45684cuda3std3__45__cpo6cbeginE - _ZN39_INTERNAL_938c9b6f_4_k_cu_90f629ab_45684cute1_E)
_ZN39_INTERNAL_938c9b6f_4_k_cu_90f629ab_45684cute1_E:
	.zero		1
	.type		_ZN39_INTERNAL_938c9b6f_4_k_cu_90f629ab_45684cuda3std3__45__cpo6cbeginE,@object
	.size		_ZN39_INTERNAL_938c9b6f_4_k_cu_90f629ab_45684cuda3std3__45__cpo6cbeginE,(_ZN39_INTERNAL_938c9b6f_4_k_cu_90f629ab_45684cuda3std3__48in_placeE - _ZN39_INTERNAL_938c9b6f_4_k_cu_90f629ab_45684cuda3std3__45__cpo6cbeginE)
_ZN39_INTERNAL_938c9b6f_4_k_cu_90f629ab_45684cuda3std3__45__cpo6cbeginE:
	.zero		1
	.type		_ZN39_INTERNAL_938c9b6f_4_k_cu_90f629ab_45684cuda3std3__48in_placeE,@object
	.size		_ZN39_INTERNAL_938c9b6f_4_k_cu_90f629ab_45684cuda3std3__48in_placeE,(_ZN39_INTERNAL_938c9b6f_4_k_cu_90f629ab_45684cuda3std6ranges3__45__cpo9iter_moveE - _ZN39_INTERNAL_938c9b6f_4_k_cu_90f629ab_45684cuda3std3__48in_placeE)
_ZN39_INTERNAL_938c9b6f_4_k_cu_90f629ab_45684cuda3std3__48in_placeE:
	.zero		1
	.type		_ZN39_INTERNAL_938c9b6f_4_k_cu_90f629ab_45684cuda3std6ranges3__45__cpo9iter_moveE,@object
	.size		_ZN39_INTERNAL_938c9b6f_4_k_cu_90f629ab_45684cuda3std6ranges3__45__cpo9iter_moveE,(_ZN39_INTERNAL_938c9b6f_4_k_cu_90f629ab_45684cuda3std3__45__cpo5beginE - _ZN39_INTERNAL_938c9b6f_4_k_cu_90f629ab_45684cuda3std6ranges3__45__cpo9iter_moveE)
_ZN39_INTERNAL_938c9b6f_4_k_cu_90f629ab_45684cuda3std6ranges3__45__cpo9iter_moveE:
	.zero		1
	.type		_ZN39_INTERNAL_938c9b6f_4_k_cu_90f629ab_45684cuda3std3__45__cpo5beginE,@object
	.size		_ZN39_INTERNAL_938c9b6f_4_k_cu_90f629ab_45684cuda3std3__45__cpo5beginE,(_ZN39_INTERNAL_938c9b6f_4_k_cu_90f629ab_45684cuda3std3__441_GLOBAL__N__938c9b6f_4_k_cu_90f629ab_45686ignoreE - _ZN39_INTERNAL_938c9b6f_4_k_cu_90f629ab_45684cuda3std3__45__cpo5beginE)
_ZN39_INTERNAL_938c9b6f_4_k_cu_90f629ab_45684cuda3std3__45__cpo5beginE:
	.zero		1
	.type		_ZN39_INTERNAL_938c9b6f_4_k_cu_90f629ab_45684cuda3std3__441_GLOBAL__N__938c9b6f_4_k_cu_90f629ab_45686ignoreE,@object
	.size		_ZN39_INTERNAL_938c9b6f_4_k_cu_90f629ab_45684cuda3std3__441_GLOBAL__N__938c9b6f_4_k_cu_90f629ab_45686ignoreE,(_ZN39_INTERNAL_938c9b6f_4_k_cu_90f629ab_45684cute7productE - _ZN39_INTERNAL_938c9b6f_4_k_cu_90f629ab_45684cuda3std3__441_GLOBAL__N__938c9b6f_4_k_cu_90f629ab_45686ignoreE)
_ZN39_INTERNAL_938c9b6f_4_k_cu_90f629ab_45684cuda3std3__441_GLOBAL__N__938c9b6f_4_k_cu_90f629ab_45686ignoreE:
	.zero		1
	.type		_ZN39_INTERNAL_938c9b6f_4_k_cu_90f629ab_45684cute7productE,@object
	.size		_ZN39_INTERNAL_938c9b6f_4_k_cu_90f629ab_45684cute7productE,(_ZN39_INTERNAL_938c9b6f_4_k_cu_90f629ab_45684cuda3std3__45__cpo3endE - _ZN39_INTERNAL_938c9b6f_4_k_cu_90f629ab_45684cute7productE)
_ZN39_INTERNAL_938c9b6f_4_k_cu_90f629ab_45684cute7productE:
	.zero		1
	.type		_ZN39_INTERNAL_938c9b6f_4_k_cu_90f629ab_45684cuda3std3__45__cpo3endE,@object
	.size		_ZN39_INTERNAL_938c9b6f_4_k_cu_90f629ab_45684cuda3std3__45__cpo3endE,(_ZN39_INTERNAL_938c9b6f_4_k_cu_90f629ab_45684cuda3std3__419piecewise_constructE - _ZN39_INTERNAL_938c9b6f_4_k_cu_90f629ab_45684cuda3std3__45__cpo3endE)
_ZN39_INTERNAL_938c9b6f_4_k_cu_90f629ab_45684cuda3std3__45__cpo3endE:
	.zero		1
	.type		_ZN39_INTERNAL_938c9b6f_4_k_cu_90f629ab_45684cuda3std3__419piecewise_constructE,@object
	.size		_ZN39_INTERNAL_938c9b6f_4_k_cu_90f629ab_45684cuda3std3__419piecewise_constructE,(_ZN39_INTERNAL_938c9b6f_4_k_cu_90f629ab_45684cuda3std3__45__cpo4cendE - _ZN39_INTERNAL_938c9b6f_4_k_cu_90f629ab_45684cuda3std3__419piecewise_constructE)
_ZN39_INTERNAL_938c9b6f_4_k_cu_90f629ab_45684cuda3std3__419piecewise_constructE:
	.zero		1
	.type		_ZN39_INTERNAL_938c9b6f_4_k_cu_90f629ab_45684cuda3std3__45__cpo4cendE,@object
	.size		_ZN39_INTERNAL_938c9b6f_4_k_cu_90f629ab_45684cuda3std3__45__cpo4cendE,(_ZN39_INTERNAL_938c9b6f_4_k_cu_90f629ab_45684cuda3std6ranges3__45__cpo4swapE - _ZN39_INTERNAL_938c9b6f_4_k_cu_90f629ab_45684cuda3std3__45__cpo4cendE)
_ZN39_INTERNAL_938c9b6f_4_k_cu_90f629ab_45684cuda3std3__45__cpo4cendE:
	.zero		1
	.type		_ZN39_INTERNAL_938c9b6f_4_k_cu_90f629ab_45684cuda3std6ranges3__45__cpo4swapE,@object
	.size		_ZN39_INTERNAL_938c9b6f_4_k_cu_90f629ab_45684cuda3std6ranges3__45__cpo4swapE,(.L_7 - _ZN39_INTERNAL_938c9b6f_4_k_cu_90f629ab_45684cuda3std6ranges3__45__cpo4swapE)
_ZN39_INTERNAL_938c9b6f_4_k_cu_90f629ab_45684cuda3std6ranges3__45__cpo4swapE:
	.zero		1
.L_7:


//--------------------- .nv.constant0._ZN7cutlass13device_kernelINS_4gemm6kernel13GemmUniversalIN4cute5tupleIJiiiiEEENS1_10collective13CollectiveMmaINS1_37MainloopSm90TmaGmmaWarpSpecializedFP8ILi4ENS5_IJNS4_1CILi1EEESB_SB_EEENS1_32KernelTmaWarpSpecializedPingpongEEENS5_IJNSA_ILi64EEENSA_ILi256EEENSA_ILi32EEEEEENS_12float_e5m2_tENS5_IJlSB_lEEESJ_SK_NS4_8TiledMMAINS4_8MMA_AtomIJNS4_4SM904GMMA31MMA_64x256x32_F32E5M2E5M2_SS_TNILNSO_7ScaleInE1ELSQ_1EEEEEENS4_6LayoutISC_NS5_IJNSA_ILi0EEESU_SU_EEEEENS5_IJNS4_10UnderscoreESX_SX_EEEEENS4_13SM90_TMA_LOADENS4_14ComposedLayoutINS4_7SwizzleILi1ELi4ELi3EEENS4_18smem_ptr_flag_bitsILi8EEENST_INS5_IJNSA_ILi8EEESH_EEENS5_IJSH_SB_EEEEEEEvNS4_8identityES10_S1A_vS1B_EENS_8epilogue10collective6detail29Sm90TmaWarpSpecializedAdapterINS1E_15DefaultEpilogueISJ_SK_SK_NS1D_6thread17LinearCombinationISJ_Li1EffLNS1I_9ScaleType4KindE0ELNS_15FloatRoundStyleE2ESJ_EENS1_15EpilogueDefaultEEEEEvvEEEEvNT_6ParamsE --------------------------
	.section	.nv.constant0._ZN7cutlass13device_kernelINS_4gemm6kernel13GemmUniversalIN4cute5tupleIJiiiiEEENS1_10collective13CollectiveMmaINS1_37MainloopSm90TmaGmmaWarpSpecializedFP8ILi4ENS5_IJNS4_1CILi1EEESB_SB_EEENS1_32KernelTmaWarpSpecializedPingpongEEENS5_IJNSA_ILi64EEENSA_ILi256EEENSA_ILi32EEEEEENS_12float_e5m2_tENS5_IJlSB_lEEESJ_SK_NS4_8TiledMMAINS4_8MMA_AtomIJNS4_4SM904GMMA31MMA_64x256x32_F32E5M2E5M2_SS_TNILNSO_7ScaleInE1ELSQ_1EEEEEENS4_6LayoutISC_NS5_IJNSA_ILi0EEESU_SU_EEEEENS5_IJNS4_10UnderscoreESX_SX_EEEEENS4_13SM90_TMA_LOADENS4_14ComposedLayoutINS4_7SwizzleILi1ELi4ELi3EEENS4_18smem_ptr_flag_bitsILi8EEENST_INS5_IJNSA_ILi8EEESH_EEENS5_IJSH_SB_EEEEEEEvNS4_8identityES10_S1A_vS1B_EENS_8epilogue10collective6detail29Sm90TmaWarpSpecializedAdapterINS1E_15DefaultEpilogueISJ_SK_SK_NS1D_6thread17LinearCombinationISJ_Li1EffLNS1I_9ScaleType4KindE0ELNS_15FloatRoundStyleE2ESJ_EENS1_15EpilogueDefaultEEEEEvvEEEEvNT_6ParamsE,"a",@progbits
	.sectionflags	@""
	.align	4
.nv.constant0._ZN7cutlass13device_kernelINS_4gemm6kernel13GemmUniversalIN4cute5tupleIJiiiiEEENS1_10collective13CollectiveMmaINS1_37MainloopSm90TmaGmmaWarpSpecializedFP8ILi4ENS5_IJNS4_1CILi1EEESB_SB_EEENS1_32KernelTmaWarpSpecializedPingpongEEENS5_IJNSA_ILi64EEENSA_ILi256EEENSA_ILi32EEEEEENS_12float_e5m2_tENS5_IJlSB_lEEESJ_SK_NS4_8TiledMMAINS4_8MMA_AtomIJNS4_4SM904GMMA31MMA_64x256x32_F32E5M2E5M2_SS_TNILNSO_7ScaleInE1ELSQ_1EEEEEENS4_6LayoutISC_NS5_IJNSA_ILi0EEESU_SU_EEEEENS5_IJNS4_10UnderscoreESX_SX_EEEEENS4_13SM90_TMA_LOADENS4_14ComposedLayoutINS4_7SwizzleILi1ELi4ELi3EEENS4_18smem_ptr_flag_bitsILi8EEENST_INS5_IJNSA_ILi8EEESH_EEENS5_IJSH_SB_EEEEEEEvNS4_8identityES10_S1A_vS1B_EENS_8epilogue10collective6detail29Sm90TmaWarpSpecializedAdapterINS1E_15DefaultEpilogueISJ_SK_SK_NS1D_6thread17LinearCombinationISJ_Li1EffLNS1I_9ScaleType4KindE0ELNS_15FloatRoundStyleE2ESJ_EENS1_15EpilogueDefaultEEEEEvvEEEEvNT_6ParamsE:
	.zero		1664


//--------------------- SYMBOLS --------------------------

	.type		.nv.reservedSmem.offset0,@object
	.size		.nv.reservedSmem.offset0,0x4
